	.target	sm_90a

	.elftype	@"ET_EXEC"


//--------------------- .note.nv.tkinfo           --------------------------
	.section	.note.nv.tkinfo,"",@"SHT_NOTE"
	.sectionflags	@"SHF_NOTE_NV_TKINFO"
	.tkinfo
        /*0018*/ 	.word	0x00000002
        /*0030*/ 	.string	""
        /*0030*/ 	.string	"ptxas"
        /*0030*/ 	.string	"Cuda compilation tools, release 13.0, V13.0.88"
        /*0030*/ 	.string	"Build cuda_13.0.r13.0/compiler.36424714_0"
        /*0030*/ 	.string	"-arch sm_90a -m 64 "



//--------------------- .note.nv.cuinfo           --------------------------
	.section	.note.nv.cuinfo,"",@"SHT_NOTE"
	.sectionflags	@"SHF_NOTE_NV_CUINFO"
        /*0018*/ 	.short	0x0002
        /*001a*/ 	.short	0x005a
        /*001c*/ 	.short	0x0082
	.zero		2


//--------------------- .nv.info                  --------------------------
	.section	.nv.info,"",@"SHT_CUDA_INFO"
	.align	4


	//----- nvinfo : EIATTR_REGCOUNT
	.align		4
        /*0000*/ 	.byte	0x04, 0x2f
        /*0002*/ 	.short	(.L_15 - .L_14)
	.align		4
.L_14:
        /*0004*/ 	.word	index@(_ZN7cutlass13device_kernelINS_4gemm6kernel13GemmUniversalIN4cute5tupleIJiiiiEEENS1_10collective13CollectiveMmaINS1_34MainloopSm90TmaGmmaWarpSpecializedILi2ENS5_IJNS4_1CILi2EEENSA_ILi1EEESC_EEENS1_35KernelTmaWarpSpecializedCooperativeEEENS5_IJNSA_ILi384EEENSA_ILi8EEENSA_ILi128EEEEEENS_6half_tENS5_IJlSC_lEEESK_SL_NS4_8TiledMMAINS4_8MMA_AtomIJNS4_4SM904GMMA24MMA_64x8x16_F32F16F16_SSILNSP_5MajorE0ELSR_0ELNSP_7ScaleInE1ELSS_1EEEEEENS4_6LayoutISD_NS5_IJSC_NSA_ILi0EEESW_EEEEENS5_IJNS4_10UnderscoreESZ_SZ_EEEEENS4_13SM90_TMA_LOADENS4_14ComposedLayoutINS4_7SwizzleILi3ELi4ELi3EEENS4_18smem_ptr_flag_bitsILi16EEENSV_INS5_IJSH_NSA_ILi64EEEEEENS5_IJS18_SC_EEEEEEEvNS4_8identityENS4_23SM90_TMA_LOAD_MULTICASTES1C_vS1D_EENS_8epilogue10collective6detail29Sm90TmaWarpSpecializedAdapterINS1H_15DefaultEpilogueISK_SL_SL_NS1G_6thread17LinearCombinationISK_Li1EffLNS1L_9ScaleType4KindE0ELNS_15FloatRoundStyleE2ESK_EENS1_15EpilogueDefaultEEEEEvvEEEEvNT_6ParamsE)
        /*0008*/ 	.word	0x000000a8


	//----- nvinfo : EIATTR_FRAME_SIZE
	.align		4
.L_15:
        /*000c*/ 	.byte	0x04, 0x11
        /*000e*/ 	.short	(.L_17 - .L_16)
	.align		4
.L_16:
        /*0010*/ 	.word	index@(_ZN7cutlass13device_kernelINS_4gemm6kernel13GemmUniversalIN4cute5tupleIJiiiiEEENS1_10collective13CollectiveMmaINS1_34MainloopSm90TmaGmmaWarpSpecializedILi2ENS5_IJNS4_1CILi2EEENSA_ILi1EEESC_EEENS1_35KernelTmaWarpSpecializedCooperativeEEENS5_IJNSA_ILi384EEENSA_ILi8EEENSA_ILi128EEEEEENS_6half_tENS5_IJlSC_lEEESK_SL_NS4_8TiledMMAINS4_8MMA_AtomIJNS4_4SM904GMMA24MMA_64x8x16_F32F16F16_SSILNSP_5MajorE0ELSR_0ELNSP_7ScaleInE1ELSS_1EEEEEENS4_6LayoutISD_NS5_IJSC_NSA_ILi0EEESW_EEEEENS5_IJNS4_10UnderscoreESZ_SZ_EEEEENS4_13SM90_TMA_LOADENS4_14ComposedLayoutINS4_7SwizzleILi3ELi4ELi3EEENS4_18smem_ptr_flag_bitsILi16EEENSV_INS5_IJSH_NSA_ILi64EEEEEENS5_IJS18_SC_EEEEEEEvNS4_8identityENS4_23SM90_TMA_LOAD_MULTICASTES1C_vS1D_EENS_8epilogue10collective6detail29Sm90TmaWarpSpecializedAdapterINS1H_15DefaultEpilogueISK_SL_SL_NS1G_6thread17LinearCombinationISK_Li1EffLNS1L_9ScaleType4KindE0ELNS_15FloatRoundStyleE2ESK_EENS1_15EpilogueDefaultEEEEEvvEEEEvNT_6ParamsE)
        /*0014*/ 	.word	0x00000000


	//----- nvinfo : EIATTR_MIN_STACK_SIZE
	.align		4
.L_17:
        /*0018*/ 	.byte	0x04, 0x12
        /*001a*/ 	.short	(.L_19 - .L_18)
	.align		4
.L_18:
        /*001c*/ 	.word	index@(_ZN7cutlass13device_kernelINS_4gemm6kernel13GemmUniversalIN4cute5tupleIJiiiiEEENS1_10collective13CollectiveMmaINS1_34MainloopSm90TmaGmmaWarpSpecializedILi2ENS5_IJNS4_1CILi2EEENSA_ILi1EEESC_EEENS1_35KernelTmaWarpSpecializedCooperativeEEENS5_IJNSA_ILi384EEENSA_ILi8EEENSA_ILi128EEEEEENS_6half_tENS5_IJlSC_lEEESK_SL_NS4_8TiledMMAINS4_8MMA_AtomIJNS4_4SM904GMMA24MMA_64x8x16_F32F16F16_SSILNSP_5MajorE0ELSR_0ELNSP_7ScaleInE1ELSS_1EEEEEENS4_6LayoutISD_NS5_IJSC_NSA_ILi0EEESW_EEEEENS5_IJNS4_10UnderscoreESZ_SZ_EEEEENS4_13SM90_TMA_LOADENS4_14ComposedLayoutINS4_7SwizzleILi3ELi4ELi3EEENS4_18smem_ptr_flag_bitsILi16EEENSV_INS5_IJSH_NSA_ILi64EEEEEENS5_IJS18_SC_EEEEEEEvNS4_8identityENS4_23SM90_TMA_LOAD_MULTICASTES1C_vS1D_EENS_8epilogue10collective6detail29Sm90TmaWarpSpecializedAdapterINS1H_15DefaultEpilogueISK_SL_SL_NS1G_6thread17LinearCombinationISK_Li1EffLNS1L_9ScaleType4KindE0ELNS_15FloatRoundStyleE2ESK_EENS1_15EpilogueDefaultEEEEEvvEEEEvNT_6ParamsE)
        /*0020*/ 	.word	0x00000000
.L_19:


//--------------------- .nv.compat                --------------------------
	.section	.nv.compat,"",@"SHT_CUDA_COMPAT_INFO"
	.align	4
        /*0000*/ 	.byte	0x02, 0x09, 0x01, 0x00, 0x02, 0x02, 0x04, 0x00, 0x02, 0x05, 0x05, 0x00, 0x03, 0x07, 0x01, 0x01
        /*0010*/ 	.byte	0x02, 0x03, 0x01, 0x00, 0x02, 0x06, 0x01, 0x00, 0x04, 0x0b, 0x08, 0x00, 0x00, 0x00, 0x00, 0x00
        /*0020*/ 	.byte	0x00, 0x00, 0x00, 0x00


//--------------------- .nv.info._ZN7cutlass13device_kernelINS_4gemm6kernel13GemmUniversalIN4cute5tupleIJiiiiEEENS1_10collective13CollectiveMmaINS1_34MainloopSm90TmaGmmaWarpSpecializedILi2ENS5_IJNS4_1CILi2EEENSA_ILi1EEESC_EEENS1_35KernelTmaWarpSpecializedCooperativeEEENS5_IJNSA_ILi384EEENSA_ILi8EEENSA_ILi128EEEEEENS_6half_tENS5_IJlSC_lEEESK_SL_NS4_8TiledMMAINS4_8MMA_AtomIJNS4_4SM904GMMA24MMA_64x8x16_F32F16F16_SSILNSP_5MajorE0ELSR_0ELNSP_7ScaleInE1ELSS_1EEEEEENS4_6LayoutISD_NS5_IJSC_NSA_ILi0EEESW_EEEEENS5_IJNS4_10UnderscoreESZ_SZ_EEEEENS4_13SM90_TMA_LOADENS4_14ComposedLayoutINS4_7SwizzleILi3ELi4ELi3EEENS4_18smem_ptr_flag_bitsILi16EEENSV_INS5_IJSH_NSA_ILi64EEEEEENS5_IJS18_SC_EEEEEEEvNS4_8identityENS4_23SM90_TMA_LOAD_MULTICASTES1C_vS1D_EENS_8epilogue10collective6detail29Sm90TmaWarpSpecializedAdapterINS1H_15DefaultEpilogueISK_SL_SL_NS1G_6thread17LinearCombinationISK_Li1EffLNS1L_9ScaleType4KindE0ELNS_15FloatRoundStyleE2ESK_EENS1_15EpilogueDefaultEEEEEvvEEEEvNT_6ParamsE --------------------------
	.section	.nv.info._ZN7cutlass13device_kernelINS_4gemm6kernel13GemmUniversalIN4cute5tupleIJiiiiEEENS1_10collective13CollectiveMmaINS1_34MainloopSm90TmaGmmaWarpSpecializedILi2ENS5_IJNS4_1CILi2EEENSA_ILi1EEESC_EEENS1_35KernelTmaWarpSpecializedCooperativeEEENS5_IJNSA_ILi384EEENSA_ILi8EEENSA_ILi128EEEEEENS_6half_tENS5_IJlSC_lEEESK_SL_NS4_8TiledMMAINS4_8MMA_AtomIJNS4_4SM904GMMA24MMA_64x8x16_F32F16F16_SSILNSP_5MajorE0ELSR_0ELNSP_7ScaleInE1ELSS_1EEEEEENS4_6LayoutISD_NS5_IJSC_NSA_ILi0EEESW_EEEEENS5_IJNS4_10UnderscoreESZ_SZ_EEEEENS4_13SM90_TMA_LOADENS4_14ComposedLayoutINS4_7SwizzleILi3ELi4ELi3EEENS4_18smem_ptr_flag_bitsILi16EEENSV_INS5_IJSH_NSA_ILi64EEEEEENS5_IJS18_SC_EEEEEEEvNS4_8identityENS4_23SM90_TMA_LOAD_MULTICASTES1C_vS1D_EENS_8epilogue10collective6detail29Sm90TmaWarpSpecializedAdapterINS1H_15DefaultEpilogueISK_SL_SL_NS1G_6thread17LinearCombinationISK_Li1EffLNS1L_9ScaleType4KindE0ELNS_15FloatRoundStyleE2ESK_EENS1_15EpilogueDefaultEEEEEvvEEEEvNT_6ParamsE,"",@"SHT_CUDA_INFO"
	.sectionflags	@""
	.align	4


	//----- nvinfo : EIATTR_CUDA_API_VERSION
	.align		4
        /*0000*/ 	.byte	0x04, 0x37
        /*0002*/ 	.short	(.L_21 - .L_20)
.L_20:
        /*0004*/ 	.word	0x00000082


	//----- nvinfo : EIATTR_KPARAM_INFO
	.align		4
.L_21:
        /*0008*/ 	.byte	0x04, 0x17
        /*000a*/ 	.short	(.L_23 - .L_22)
.L_22:
        /*000c*/ 	.word	0x00000000
        /*0010*/ 	.short	0x0000
        /*0012*/ 	.short	0x0070
        /*0014*/ 	.byte	0x00, 0xf0, 0x01, 0x10


	//----- nvinfo : EIATTR_SPARSE_MMA_MASK
	.align		4
.L_23:
        /*0018*/ 	.byte	0x03, 0x50
        /*001a*/ 	.short	0x0000


	//----- nvinfo : EIATTR_MAXREG_COUNT
	.align		4
        /*001c*/ 	.byte	0x03, 0x1b
        /*001e*/ 	.short	0x00a8


	//----- nvinfo : EIATTR_NUM_BARRIERS
	.align		4
        /*0020*/ 	.byte	0x02, 0x4c
        /*0022*/ 	.byte	0x01
	.zero		1


	//----- nvinfo : EIATTR_EXTERNS
	.align		4
        /*0024*/ 	.byte	0x04, 0x0f
        /*0026*/ 	.short	(.L_25 - .L_24)


	//   ....[0]....
	.align		4
.L_24:
        /*0028*/ 	.word	index@(__assertfail)


	//----- nvinfo : EIATTR_MERCURY_ISA_VERSION
	.align		4
.L_25:
        /*002c*/ 	.byte	0x03, 0x5f
        /*002e*/ 	.short	0x0101


	//----- nvinfo : EIATTR_INT_WARP_WIDE_INSTR_OFFSETS
	.align		4
        /*0030*/ 	.byte	0x04, 0x31
        /*0032*/ 	.short	(.L_27 - .L_26)


	//   ....[0]....
.L_26:
        /*0034*/ 	.word	0x00000440


	//   ....[1]....
        /*0038*/ 	.word	0x00000460


	//   ....[2]....
        /*003c*/ 	.word	0x00000600


	//   ....[3]....
        /*0040*/ 	.word	0x00002c50


	//----- nvinfo : EIATTR_COOP_GROUP_MASK_REGIDS
	.align		4
.L_27:
        /*0044*/ 	.byte	0x04, 0x29
        /*0046*/ 	.short	(.L_29 - .L_28)


	//   ....[0]....
.L_28:
        /*0048*/ 	.word	0xffffffff


	//   ....[1]....
        /*004c*/ 	.word	0xffffffff


	//   ....[2]....
        /*0050*/ 	.word	0xffffffff


	//   ....[3]....
        /*0054*/ 	.word	0xffffffff


	//   ....[4]....
        /*0058*/ 	.word	0xffffffff


	//   ....[5]....
        /*005c*/ 	.word	0xffffffff


	//----- nvinfo : EIATTR_COOP_GROUP_INSTR_OFFSETS
	.align		4
.L_29:
        /*0060*/ 	.byte	0x04, 0x28
        /*0062*/ 	.short	(.L_31 - .L_30)


	//   ....[0]....
.L_30:
        /*0064*/ 	.word	0x00000060


	//   ....[1]....
        /*0068*/ 	.word	0x00000070


	//   ....[2]....
        /*006c*/ 	.word	0x00000130


	//   ....[3]....
        /*0070*/ 	.word	0x00000290


	//   ....[4]....
        /*0074*/ 	.word	0x000007b0


	//   ....[5]....
        /*0078*/ 	.word	0x000011f0


	//----- nvinfo : EIATTR_REG_RECONFIG
	.align		4
.L_31:
        /*007c*/ 	.byte	0x01, 0x54
	.zero		2


	//----- nvinfo : EIATTR_SYSCALL_OFFSETS
	.align		4
        /*0080*/ 	.byte	0x04, 0x46
        /*0082*/ 	.short	(.L_33 - .L_32)


	//   ....[0]....
.L_32:
        /*0084*/ 	.word	0x000013b0


	//----- nvinfo : EIATTR_MBARRIER_INSTR_OFFSETS
	.align		4
.L_33:
        /*0088*/ 	.byte	0x04, 0x39
        /*008a*/ 	.short	(.L_35 - .L_34)


	//   ....[0]....
.L_34:
        /*008c*/ 	.word	0x00000230
        /*0090*/ 	.word	0x000000ff
        /*0094*/ 	.word	0x00000000
        /*0098*/ 	.short	0x0100
        /*009a*/ 	.byte	0x08
	.zero		1


	//   ....[1]....
        /*009c*/ 	.word	0x00000240
        /*00a0*/ 	.word	0x000000ff
        /*00a4*/ 	.word	0x00000010
        /*00a8*/ 	.short	0x0100
        /*00aa*/ 	.byte	0x08
	.zero		1


	//   ....[2]....
        /*00ac*/ 	.word	0x00000250
        /*00b0*/ 	.word	0x000000ff
        /*00b4*/ 	.word	0x00000008
        /*00b8*/ 	.short	0x0100
        /*00ba*/ 	.byte	0x08
	.zero		1


	//   ....[3]....
        /*00bc*/ 	.word	0x00000260
        /*00c0*/ 	.word	0x000000ff
        /*00c4*/ 	.word	0x00000018
        /*00c8*/ 	.short	0x0100
        /*00ca*/ 	.byte	0x08
	.zero		1


	//   ....[4]....
        /*00cc*/ 	.word	0x00000690
        /*00d0*/ 	.word	0x000000ff
        /*00d4*/ 	.word	0x00000030
        /*00d8*/ 	.short	0x0100
        /*00da*/ 	.byte	0x06
	.zero		1


	//   ....[5]....
        /*00dc*/ 	.word	0x00000730
        /*00e0*/ 	.word	0x000000ff
        /*00e4*/ 	.word	0x00000038
        /*00e8*/ 	.short	0x0100
        /*00ea*/ 	.byte	0x06
	.zero		1


	//   ....[6]....
        /*00ec*/ 	.word	0x00001470
        /*00f0*/ 	.word	0x00000003
        /*00f4*/ 	.word	0x00000000
        /*00f8*/ 	.short	0x010a
        /*00fa*/ 	.byte	0x3f
	.zero		1


	//   ....[7]....
        /*00fc*/ 	.word	0x000014b0
        /*0100*/ 	.word	0x00000003
        /*0104*/ 	.word	0x00000000
        /*0108*/ 	.short	0x010a
        /*010a*/ 	.byte	0x3f
	.zero		1


	//   ....[8]....
        /*010c*/ 	.word	0x00002070
        /*0110*/ 	.word	0x00000004
        /*0114*/ 	.word	0x00000000
        /*0118*/ 	.short	0x010a
        /*011a*/ 	.byte	0x3f
	.zero		1


	//   ....[9]....
        /*011c*/ 	.word	0x000020b0
        /*0120*/ 	.word	0x00000004
        /*0124*/ 	.word	0x00000000
        /*0128*/ 	.short	0x010a
        /*012a*/ 	.byte	0x3f
	.zero		1


	//   ....[10]....
        /*012c*/ 	.word	0x00002af0
        /*0130*/ 	.word	0x00000004
        /*0134*/ 	.word	0x00000000
        /*0138*/ 	.short	0x0101
        /*013a*/ 	.byte	0x3f
	.zero		1


	//   ....[11]....
        /*013c*/ 	.word	0x00002cd0
        /*0140*/ 	.word	0x00000000
        /*0144*/ 	.word	0x00000000
        /*0148*/ 	.short	0x0101
        /*014a*/ 	.byte	0x3f
	.zero		1


	//   ....[12]....
        /*014c*/ 	.word	0x00005030
        /*0150*/ 	.word	0x0000000f
        /*0154*/ 	.word	0x00000010
        /*0158*/ 	.short	0x010a
        /*015a*/ 	.byte	0x3f
	.zero		1


	//   ....[13]....
        /*015c*/ 	.word	0x00005530
        /*0160*/ 	.word	0x00000004
        /*0164*/ 	.word	0x00000038
        /*0168*/ 	.short	0x0101
        /*016a*/ 	.byte	0x3f
	.zero		1


	//   ....[14]....
        /*016c*/ 	.word	0x00005c80
        /*0170*/ 	.word	0x00000007
        /*0174*/ 	.word	0x00000000
        /*0178*/ 	.short	0x010a
        /*017a*/ 	.byte	0x3f
	.zero		1


	//   ....[15]....
        /*017c*/ 	.word	0x00005d00
        /*0180*/ 	.word	0x00000003
        /*0184*/ 	.word	0x00000000
        /*0188*/ 	.short	0x010a
        /*018a*/ 	.byte	0x3f
	.zero		1


	//   ....[16]....
        /*018c*/ 	.word	0x00005d60
        /*0190*/ 	.word	0x00000003
        /*0194*/ 	.word	0x00000000
        /*0198*/ 	.short	0x010a
        /*019a*/ 	.byte	0x3f
	.zero		1


	//   ....[17]....
        /*019c*/ 	.word	0x00005db0
        /*01a0*/ 	.word	0x00000004
        /*01a4*/ 	.word	0x00000000
        /*01a8*/ 	.short	0x010a
        /*01aa*/ 	.byte	0x3f
	.zero		1


	//   ....[18]....
        /*01ac*/ 	.word	0x00005e80
        /*01b0*/ 	.word	0x0000000f
        /*01b4*/ 	.word	0x00000010
        /*01b8*/ 	.short	0x010a
        /*01ba*/ 	.byte	0x3f
	.zero		1


	//   ....[19]....
        /*01bc*/ 	.word	0x00005f50
        /*01c0*/ 	.word	0x00000007
        /*01c4*/ 	.word	0x00000000
        /*01c8*/ 	.short	0x010a
        /*01ca*/ 	.byte	0x3f
	.zero		1


	//----- nvinfo : EIATTR_NUM_MBARRIERS
	.align		4
.L_35:
        /*01cc*/ 	.byte	0x03, 0x38
        /*01ce*/ 	.short	0x0006


	//----- nvinfo : EIATTR_EXIT_INSTR_OFFSETS
	.align		4
        /*01d0*/ 	.byte	0x04, 0x1c
        /*01d2*/ 	.short	(.L_37 - .L_36)


	//   ....[0]....
.L_36:
        /*01d4*/ 	.word	0x00000910


	//   ....[1]....
        /*01d8*/ 	.word	0x00001120


	//   ....[2]....
        /*01dc*/ 	.word	0x00004840


	//   ....[3]....
        /*01e0*/ 	.word	0x00004da0


	//   ....[4]....
        /*01e4*/ 	.word	0x00005d50


	//----- nvinfo : EIATTR_MAX_THREADS
	.align		4
.L_37:
        /*01e8*/ 	.byte	0x04, 0x05
        /*01ea*/ 	.short	(.L_39 - .L_38)
.L_38:
        /*01ec*/ 	.word	0x00000180
        /*01f0*/ 	.word	0x00000001
        /*01f4*/ 	.word	0x00000001


	//----- nvinfo : EIATTR_CRS_STACK_SIZE
	.align		4
.L_39:
        /*01f8*/ 	.byte	0x04, 0x1e
        /*01fa*/ 	.short	(.L_41 - .L_40)
.L_40:
        /*01fc*/ 	.word	0x00000000


	//----- nvinfo : EIATTR_CBANK_PARAM_SIZE
	.align		4
.L_41:
        /*0200*/ 	.byte	0x03, 0x19
        /*0202*/ 	.short	0x0470


	//----- nvinfo : EIATTR_PARAM_CBANK
	.align		4
        /*0204*/ 	.byte	0x04, 0x0a
        /*0206*/ 	.short	(.L_43 - .L_42)
	.align		4
.L_42:
        /*0208*/ 	.word	index@(.nv.constant0._ZN7cutlass13device_kernelINS_4gemm6kernel13GemmUniversalIN4cute5tupleIJiiiiEEENS1_10collective13CollectiveMmaINS1_34MainloopSm90TmaGmmaWarpSpecializedILi2ENS5_IJNS4_1CILi2EEENSA_ILi1EEESC_EEENS1_35KernelTmaWarpSpecializedCooperativeEEENS5_IJNSA_ILi384EEENSA_ILi8EEENSA_ILi128EEEEEENS_6half_tENS5_IJlSC_lEEESK_SL_NS4_8TiledMMAINS4_8MMA_AtomIJNS4_4SM904GMMA24MMA_64x8x16_F32F16F16_SSILNSP_5MajorE0ELSR_0ELNSP_7ScaleInE1ELSS_1EEEEEENS4_6LayoutISD_NS5_IJSC_NSA_ILi0EEESW_EEEEENS5_IJNS4_10UnderscoreESZ_SZ_EEEEENS4_13SM90_TMA_LOADENS4_14ComposedLayoutINS4_7SwizzleILi3ELi4ELi3EEENS4_18smem_ptr_flag_bitsILi16EEENSV_INS5_IJSH_NSA_ILi64EEEEEENS5_IJS18_SC_EEEEEEEvNS4_8identityENS4_23SM90_TMA_LOAD_MULTICASTES1C_vS1D_EENS_8epilogue10collective6detail29Sm90TmaWarpSpecializedAdapterINS1H_15DefaultEpilogueISK_SL_SL_NS1G_6thread17LinearCombinationISK_Li1EffLNS1L_9ScaleType4KindE0ELNS_15FloatRoundStyleE2ESK_EENS1_15EpilogueDefaultEEEEEvvEEEEvNT_6ParamsE)
        /*020c*/ 	.short	0x0210
        /*020e*/ 	.short	0x0470


	//----- nvinfo : EIATTR_SW_WAR
	.align		4
.L_43:
        /*0210*/ 	.byte	0x04, 0x36
        /*0212*/ 	.short	(.L_45 - .L_44)
.L_44:
        /*0214*/ 	.word	0x00000008
.L_45:


//--------------------- .nv.callgraph             --------------------------
	.section	.nv.callgraph,"",@"SHT_CUDA_CALLGRAPH"
	.align	4
	.sectionentsize	8
	.align		4
        /*0000*/ 	.word	0x00000000
	.align		4
        /*0004*/ 	.word	0xffffffff
	.align		4
        /*0008*/ 	.word	index@(_ZN7cutlass13device_kernelINS_4gemm6kernel13GemmUniversalIN4cute5tupleIJiiiiEEENS1_10collective13CollectiveMmaINS1_34MainloopSm90TmaGmmaWarpSpecializedILi2ENS5_IJNS4_1CILi2EEENSA_ILi1EEESC_EEENS1_35KernelTmaWarpSpecializedCooperativeEEENS5_IJNSA_ILi384EEENSA_ILi8EEENSA_ILi128EEEEEENS_6half_tENS5_IJlSC_lEEESK_SL_NS4_8TiledMMAINS4_8MMA_AtomIJNS4_4SM904GMMA24MMA_64x8x16_F32F16F16_SSILNSP_5MajorE0ELSR_0ELNSP_7ScaleInE1ELSS_1EEEEEENS4_6LayoutISD_NS5_IJSC_NSA_ILi0EEESW_EEEEENS5_IJNS4_10UnderscoreESZ_SZ_EEEEENS4_13SM90_TMA_LOADENS4_14ComposedLayoutINS4_7SwizzleILi3ELi4ELi3EEENS4_18smem_ptr_flag_bitsILi16EEENSV_INS5_IJSH_NSA_ILi64EEEEEENS5_IJS18_SC_EEEEEEEvNS4_8identityENS4_23SM90_TMA_LOAD_MULTICASTES1C_vS1D_EENS_8epilogue10collective6detail29Sm90TmaWarpSpecializedAdapterINS1H_15DefaultEpilogueISK_SL_SL_NS1G_6thread17LinearCombinationISK_Li1EffLNS1L_9ScaleType4KindE0ELNS_15FloatRoundStyleE2ESK_EENS1_15EpilogueDefaultEEEEEvvEEEEvNT_6ParamsE)
	.align		4
        /*000c*/ 	.word	index@(__assertfail)
	.align		4
        /*0010*/ 	.word	0x00000000
	.align		4
        /*0014*/ 	.word	0xfffffffe
	.align		4
        /*0018*/ 	.word	0x00000000
	.align		4
        /*001c*/ 	.word	0xfffffffd
	.align		4
        /*0020*/ 	.word	0x00000000
	.align		4
        /*0024*/ 	.word	0xfffffffc


//--------------------- .nv.constant4             --------------------------
	.section	.nv.constant4,"a",@progbits
	.align	8
	.align		8
.nv.constant4:
        /*0000*/ 	.dword	__assertfail
	.align		8
        /*0008*/ 	.dword	__unnamed_1
	.align		8
        /*0010*/ 	.dword	_ZN39_INTERNAL_d73ddbdb_4_k_cu_44c362cc_61704cuda3std3__45__cpo5beginE
	.align		8
        /*0018*/ 	.dword	_ZN39_INTERNAL_d73ddbdb_4_k_cu_44c362cc_61704cuda3std3__45__cpo3endE
	.align		8
        /*0020*/ 	.dword	_ZN39_INTERNAL_d73ddbdb_4_k_cu_44c362cc_61704cuda3std3__45__cpo6cbeginE
	.align		8
        /*0028*/ 	.dword	_ZN39_INTERNAL_d73ddbdb_4_k_cu_44c362cc_61704cuda3std3__45__cpo4cendE
	.align		8
        /*0030*/ 	.dword	_ZN39_INTERNAL_d73ddbdb_4_k_cu_44c362cc_61704cuda3std3__441_GLOBAL__N__d73ddbdb_4_k_cu_44c362cc_61706ignoreE
	.align		8
        /*0038*/ 	.dword	_ZN39_INTERNAL_d73ddbdb_4_k_cu_44c362cc_61704cuda3std3__419piecewise_constructE
	.align		8
        /*0040*/ 	.dword	_ZN39_INTERNAL_d73ddbdb_4_k_cu_44c362cc_61704cuda3std3__48in_placeE
	.align		8
        /*0048*/ 	.dword	_ZN39_INTERNAL_d73ddbdb_4_k_cu_44c362cc_61704cuda3std6ranges3__45__cpo4swapE
	.align		8
        /*0050*/ 	.dword	_ZN39_INTERNAL_d73ddbdb_4_k_cu_44c362cc_61704cuda3std6ranges3__45__cpo9iter_moveE
	.align		8
        /*0058*/ 	.dword	_ZN39_INTERNAL_d73ddbdb_4_k_cu_44c362cc_61704cute7productE
	.align		8
        /*0060*/ 	.dword	_ZN39_INTERNAL_d73ddbdb_4_k_cu_44c362cc_61704cute1_E
	.align		8
        /*0068*/ 	.dword	$str$22
	.align		8
        /*0070*/ 	.dword	$str$23


//--------------------- .text._ZN7cutlass13device_kernelINS_4gemm6kernel13GemmUniversalIN4cute5tupleIJiiiiEEENS1_10collective13CollectiveMmaINS1_34MainloopSm90TmaGmmaWarpSpecializedILi2ENS5_IJNS4_1CILi2EEENSA_ILi1EEESC_EEENS1_35KernelTmaWarpSpecializedCooperativeEEENS5_IJNSA_ILi384EEENSA_ILi8EEENSA_ILi128EEEEEENS_6half_tENS5_IJlSC_lEEESK_SL_NS4_8TiledMMAINS4_8MMA_AtomIJNS4_4SM904GMMA24MMA_64x8x16_F32F16F16_SSILNSP_5MajorE0ELSR_0ELNSP_7ScaleInE1ELSS_1EEEEEENS4_6LayoutISD_NS5_IJSC_NSA_ILi0EEESW_EEEEENS5_IJNS4_10UnderscoreESZ_SZ_EEEEENS4_13SM90_TMA_LOADENS4_14ComposedLayoutINS4_7SwizzleILi3ELi4ELi3EEENS4_18smem_ptr_flag_bitsILi16EEENSV_INS5_IJSH_NSA_ILi64EEEEEENS5_IJS18_SC_EEEEEEEvNS4_8identityENS4_23SM90_TMA_LOAD_MULTICASTES1C_vS1D_EENS_8epilogue10collective6detail29Sm90TmaWarpSpecializedAdapterINS1H_15DefaultEpilogueISK_SL_SL_NS1G_6thread17LinearCombinationISK_Li1EffLNS1L_9ScaleType4KindE0ELNS_15FloatRoundStyleE2ESK_EENS1_15EpilogueDefaultEEEEEvvEEEEvNT_6ParamsE --------------------------
	.section	.text._ZN7cutlass13device_kernelINS_4gemm6kernel13GemmUniversalIN4cute5tupleIJiiiiEEENS1_10collective13CollectiveMmaINS1_34MainloopSm90TmaGmmaWarpSpecializedILi2ENS5_IJNS4_1CILi2EEENSA_ILi1EEESC_EEENS1_35KernelTmaWarpSpecializedCooperativeEEENS5_IJNSA_ILi384EEENSA_ILi8EEENSA_ILi128EEEEEENS_6half_tENS5_IJlSC_lEEESK_SL_NS4_8TiledMMAINS4_8MMA_AtomIJNS4_4SM904GMMA24MMA_64x8x16_F32F16F16_SSILNSP_5MajorE0ELSR_0ELNSP_7ScaleInE1ELSS_1EEEEEENS4_6LayoutISD_NS5_IJSC_NSA_ILi0EEESW_EEEEENS5_IJNS4_10UnderscoreESZ_SZ_EEEEENS4_13SM90_TMA_LOADENS4_14ComposedLayoutINS4_7SwizzleILi3ELi4ELi3EEENS4_18smem_ptr_flag_bitsILi16EEENSV_INS5_IJSH_NSA_ILi64EEEEEENS5_IJS18_SC_EEEEEEEvNS4_8identityENS4_23SM90_TMA_LOAD_MULTICASTES1C_vS1D_EENS_8epilogue10collective6detail29Sm90TmaWarpSpecializedAdapterINS1H_15DefaultEpilogueISK_SL_SL_NS1G_6thread17LinearCombinationISK_Li1EffLNS1L_9ScaleType4KindE0ELNS_15FloatRoundStyleE2ESK_EENS1_15EpilogueDefaultEEEEEvvEEEEvNT_6ParamsE,"ax",@progbits
	.align	128
.text._ZN7cutlass13device_kernelINS_4gemm6kernel13GemmUniversalIN4cute5tupleIJiiiiEEENS1_10collective13CollectiveMmaINS1_34MainloopSm90TmaGmmaWarpSpecializedILi2ENS5_IJNS4_1CILi2EEENSA_ILi1EEESC_EEENS1_35KernelTmaWarpSpecializedCooperativeEEENS5_IJNSA_ILi384EEENSA_ILi8EEENSA_ILi128EEEEEENS_6half_tENS5_IJlSC_lEEESK_SL_NS4_8TiledMMAINS4_8MMA_AtomIJNS4_4SM904GMMA24MMA_64x8x16_F32F16F16_SSILNSP_5MajorE0ELSR_0ELNSP_7ScaleInE1ELSS_1EEEEEENS4_6LayoutISD_NS5_IJSC_NSA_ILi0EEESW_EEEEENS5_IJNS4_10UnderscoreESZ_SZ_EEEEENS4_13SM90_TMA_LOADENS4_14ComposedLayoutINS4_7SwizzleILi3ELi4ELi3EEENS4_18smem_ptr_flag_bitsILi16EEENSV_INS5_IJSH_NSA_ILi64EEEEEENS5_IJS18_SC_EEEEEEEvNS4_8identityENS4_23SM90_TMA_LOAD_MULTICASTES1C_vS1D_EENS_8epilogue10collective6detail29Sm90TmaWarpSpecializedAdapterINS1H_15DefaultEpilogueISK_SL_SL_NS1G_6thread17LinearCombinationISK_Li1EffLNS1L_9ScaleType4KindE0ELNS_15FloatRoundStyleE2ESK_EENS1_15EpilogueDefaultEEEEEvvEEEEvNT_6ParamsE:
        .type           _ZN7cutlass13device_kernelINS_4gemm6kernel13GemmUniversalIN4cute5tupleIJiiiiEEENS1_10collective13CollectiveMmaINS1_34MainloopSm90TmaGmmaWarpSpecializedILi2ENS5_IJNS4_1CILi2EEENSA_ILi1EEESC_EEENS1_35KernelTmaWarpSpecializedCooperativeEEENS5_IJNSA_ILi384EEENSA_ILi8EEENSA_ILi128EEEEEENS_6half_tENS5_IJlSC_lEEESK_SL_NS4_8TiledMMAINS4_8MMA_AtomIJNS4_4SM904GMMA24MMA_64x8x16_F32F16F16_SSILNSP_5MajorE0ELSR_0ELNSP_7ScaleInE1ELSS_1EEEEEENS4_6LayoutISD_NS5_IJSC_NSA_ILi0EEESW_EEEEENS5_IJNS4_10UnderscoreESZ_SZ_EEEEENS4_13SM90_TMA_LOADENS4_14ComposedLayoutINS4_7SwizzleILi3ELi4ELi3EEENS4_18smem_ptr_flag_bitsILi16EEENSV_INS5_IJSH_NSA_ILi64EEEEEENS5_IJS18_SC_EEEEEEEvNS4_8identityENS4_23SM90_TMA_LOAD_MULTICASTES1C_vS1D_EENS_8epilogue10collective6detail29Sm90TmaWarpSpecializedAdapterINS1H_15DefaultEpilogueISK_SL_SL_NS1G_6thread17LinearCombinationISK_Li1EffLNS1L_9ScaleType4KindE0ELNS_15FloatRoundStyleE2ESK_EENS1_15EpilogueDefaultEEEEEvvEEEEvNT_6ParamsE,@function
        .size           _ZN7cutlass13device_kernelINS_4gemm6kernel13GemmUniversalIN4cute5tupleIJiiiiEEENS1_10collective13CollectiveMmaINS1_34MainloopSm90TmaGmmaWarpSpecializedILi2ENS5_IJNS4_1CILi2EEENSA_ILi1EEESC_EEENS1_35KernelTmaWarpSpecializedCooperativeEEENS5_IJNSA_ILi384EEENSA_ILi8EEENSA_ILi128EEEEEENS_6half_tENS5_IJlSC_lEEESK_SL_NS4_8TiledMMAINS4_8MMA_AtomIJNS4_4SM904GMMA24MMA_64x8x16_F32F16F16_SSILNSP_5MajorE0ELSR_0ELNSP_7ScaleInE1ELSS_1EEEEEENS4_6LayoutISD_NS5_IJSC_NSA_ILi0EEESW_EEEEENS5_IJNS4_10UnderscoreESZ_SZ_EEEEENS4_13SM90_TMA_LOADENS4_14ComposedLayoutINS4_7SwizzleILi3ELi4ELi3EEENS4_18smem_ptr_flag_bitsILi16EEENSV_INS5_IJSH_NSA_ILi64EEEEEENS5_IJS18_SC_EEEEEEEvNS4_8identityENS4_23SM90_TMA_LOAD_MULTICASTES1C_vS1D_EENS_8epilogue10collective6detail29Sm90TmaWarpSpecializedAdapterINS1H_15DefaultEpilogueISK_SL_SL_NS1G_6thread17LinearCombinationISK_Li1EffLNS1L_9ScaleType4KindE0ELNS_15FloatRoundStyleE2ESK_EENS1_15EpilogueDefaultEEEEEvvEEEEvNT_6ParamsE,(.L_x_87 - _ZN7cutlass13device_kernelINS_4gemm6kernel13GemmUniversalIN4cute5tupleIJiiiiEEENS1_10collective13CollectiveMmaINS1_34MainloopSm90TmaGmmaWarpSpecializedILi2ENS5_IJNS4_1CILi2EEENSA_ILi1EEESC_EEENS1_35KernelTmaWarpSpecializedCooperativeEEENS5_IJNSA_ILi384EEENSA_ILi8EEENSA_ILi128EEEEEENS_6half_tENS5_IJlSC_lEEESK_SL_NS4_8TiledMMAINS4_8MMA_AtomIJNS4_4SM904GMMA24MMA_64x8x16_F32F16F16_SSILNSP_5MajorE0ELSR_0ELNSP_7ScaleInE1ELSS_1EEEEEENS4_6LayoutISD_NS5_IJSC_NSA_ILi0EEESW_EEEEENS5_IJNS4_10UnderscoreESZ_SZ_EEEEENS4_13SM90_TMA_LOADENS4_14ComposedLayoutINS4_7SwizzleILi3ELi4ELi3EEENS4_18smem_ptr_flag_bitsILi16EEENSV_INS5_IJSH_NSA_ILi64EEEEEENS5_IJS18_SC_EEEEEEEvNS4_8identityENS4_23SM90_TMA_LOAD_MULTICASTES1C_vS1D_EENS_8epilogue10collective6detail29Sm90TmaWarpSpecializedAdapterINS1H_15DefaultEpilogueISK_SL_SL_NS1G_6thread17LinearCombinationISK_Li1EffLNS1L_9ScaleType4KindE0ELNS_15FloatRoundStyleE2ESK_EENS1_15EpilogueDefaultEEEEEvvEEEEvNT_6ParamsE)
        .other          _ZN7cutlass13device_kernelINS_4gemm6kernel13GemmUniversalIN4cute5tupleIJiiiiEEENS1_10collective13CollectiveMmaINS1_34MainloopSm90TmaGmmaWarpSpecializedILi2ENS5_IJNS4_1CILi2EEENSA_ILi1EEESC_EEENS1_35KernelTmaWarpSpecializedCooperativeEEENS5_IJNSA_ILi384EEENSA_ILi8EEENSA_ILi128EEEEEENS_6half_tENS5_IJlSC_lEEESK_SL_NS4_8TiledMMAINS4_8MMA_AtomIJNS4_4SM904GMMA24MMA_64x8x16_F32F16F16_SSILNSP_5MajorE0ELSR_0ELNSP_7ScaleInE1ELSS_1EEEEEENS4_6LayoutISD_NS5_IJSC_NSA_ILi0EEESW_EEEEENS5_IJNS4_10UnderscoreESZ_SZ_EEEEENS4_13SM90_TMA_LOADENS4_14ComposedLayoutINS4_7SwizzleILi3ELi4ELi3EEENS4_18smem_ptr_flag_bitsILi16EEENSV_INS5_IJSH_NSA_ILi64EEEEEENS5_IJS18_SC_EEEEEEEvNS4_8identityENS4_23SM90_TMA_LOAD_MULTICASTES1C_vS1D_EENS_8epilogue10collective6detail29Sm90TmaWarpSpecializedAdapterINS1H_15DefaultEpilogueISK_SL_SL_NS1G_6thread17LinearCombinationISK_Li1EffLNS1L_9ScaleType4KindE0ELNS_15FloatRoundStyleE2ESK_EENS1_15EpilogueDefaultEEEEEvvEEEEvNT_6ParamsE,@"STO_CUDA_ENTRY STV_DEFAULT"
_ZN7cutlass13device_kernelINS_4gemm6kernel13GemmUniversalIN4cute5tupleIJiiiiEEENS1_10collective13CollectiveMmaINS1_34MainloopSm90TmaGmmaWarpSpecializedILi2ENS5_IJNS4_1CILi2EEENSA_ILi1EEESC_EEENS1_35KernelTmaWarpSpecializedCooperativeEEENS5_IJNSA_ILi384EEENSA_ILi8EEENSA_ILi128EEEEEENS_6half_tENS5_IJlSC_lEEESK_SL_NS4_8TiledMMAINS4_8MMA_AtomIJNS4_4SM904GMMA24MMA_64x8x16_F32F16F16_SSILNSP_5MajorE0ELSR_0ELNSP_7ScaleInE1ELSS_1EEEEEENS4_6LayoutISD_NS5_IJSC_NSA_ILi0EEESW_EEEEENS5_IJNS4_10UnderscoreESZ_SZ_EEEEENS4_13SM90_TMA_LOADENS4_14ComposedLayoutINS4_7SwizzleILi3ELi4ELi3EEENS4_18smem_ptr_flag_bitsILi16EEENSV_INS5_IJSH_NSA_ILi64EEEEEENS5_IJS18_SC_EEEEEEEvNS4_8identityENS4_23SM90_TMA_LOAD_MULTICASTES1C_vS1D_EENS_8epilogue10collective6detail29Sm90TmaWarpSpecializedAdapterINS1H_15DefaultEpilogueISK_SL_SL_NS1G_6thread17LinearCombinationISK_Li1EffLNS1L_9ScaleType4KindE0ELNS_15FloatRoundStyleE2ESK_EENS1_15EpilogueDefaultEEEEEvvEEEEvNT_6ParamsE:
[----:B------:R-:W0:Y:S01]  /*0000*/  LDC R1, c[0x0][0x28] ;  /* 0x00000a00ff017b82 */ /* 0x000e220000000800 */
[----:B------:R-:W1:Y:S01]  /*0010*/  S2R R16, SR_TID.X ;  /* 0x0000000000107919 */ /* 0x000e620000002100 */
[----:B------:R-:W-:Y:S01]  /*0020*/  ELECT P0, URZ, PT ;  /* 0x00000000003f782f */ /* 0x000fe20003800000 */
[----:B------:R-:W-:Y:S01]  /*0030*/  BSSY B0, `(.L_x_0) ;  /* 0x000000f000007945 */ /* 0x000fe20003800000 */
[--C-:B-1----:R-:W-:Y:S02]  /*0040*/  SHF.R.U32.HI R0, RZ, 0x5, R16.reuse ;  /* 0x00000005ff007819 */ /* 0x102fe40000011610 */
[----:B------:R-:W-:-:S03]  /*0050*/  SHF.R.U32.HI R2, RZ, 0x7, R16 ;  /* 0x00000007ff027819 */ /* 0x000fc60000011610 */
[----:B------:R-:W1:Y:S04]  /*0060*/  SHFL.IDX PT, R3, R0, RZ, 0x1f ;  /* 0x00001fff00037589 */ /* 0x000e6800000e0000 */
[----:B------:R2:W3:Y:S01]  /*0070*/  SHFL.IDX PT, R6, R2, RZ, 0x1f ;  /* 0x00001fff02067589 */ /* 0x0004e200000e0000 */
[----:B-1----:R-:W-:-:S13]  /*0080*/  ISETP.NE.OR P0, PT, R3, RZ, !P0 ;  /* 0x000000ff0300720c */ /* 0x002fda0004705670 */
[----:B0-23--:R-:W-:Y:S05]  /*0090*/  @P0 BRA `(.L_x_1) ;  /* 0x0000000000200947 */ /* 0x00dfea0003800000 */
[----:B------:R-:W-:Y:S02]  /*00a0*/  ULDC.64 UR4, c[0x0][0x198] ;  /* 0x0000660000047ab9 */ /* 0x000fe40000000a00 */
[----:B------:R-:W-:Y:S02]  /*00b0*/  UIADD3 UR6, UP0, UR4, 0xf0, URZ ;  /* 0x000000f004067890 */ /* 0x000fe4000ff1e03f */
[----:B------:R-:W-:Y:S02]  /*00c0*/  UIADD3 UR4, UP1, UR4, 0x1f0, URZ ;  /* 0x000001f004047890 */ /* 0x000fe4000ff3e03f */
[----:B------:R-:W-:Y:S02]  /*00d0*/  UIADD3.X UR7, URZ, UR5, URZ, UP0, !UPT ;  /* 0x000000053f077290 */ /* 0x000fe400087fe43f */
[----:B------:R-:W-:-:S07]  /*00e0*/  UIADD3.X UR5, URZ, UR5, URZ, UP1, !UPT ;  /* 0x000000053f057290 */ /* 0x000fce0008ffe43f */
[----:B------:R0:W-:Y:S02]  /*00f0*/  UTMACCTL.PF [UR6] ;  /* 0x00000000060079b9 */ /* 0x0001e40008040000 */
[----:B------:R0:W-:Y:S02]  /*0100*/  UTMACCTL.PF [UR4] ;  /* 0x00000000040079b9 */ /* 0x0001e40008040000 */
[----:B0-----:R-:W-:Y:S01]  /*0110*/  NOP ;  /* 0x0000000000007918 */ /* 0x001fe20000000000 */
.L_x_1:
[----:B------:R-:W-:Y:S05]  /*0120*/  BSYNC B0 ;  /* 0x0000000000007941 */ /* 0x000fea0003800000 */
.L_x_0:
[----:B------:R-:W0:Y:S02]  /*0130*/  SHFL.IDX PT, R4, R0, RZ, 0x1f ;  /* 0x00001fff00047589 */ /* 0x000e2400000e0000 */
[----:B0-----:R-:W-:-:S13]  /*0140*/  ISETP.NE.AND P0, PT, R4, RZ, PT ;  /* 0x000000ff0400720c */ /* 0x001fda0003f05270 */
[----:B------:R-:W-:Y:S05]  /*0150*/  @P0 BRA `(.L_x_2) ;  /* 0x0000000000480947 */ /* 0x000fea0003800000 */
[----:B------:R-:W0:Y:S01]  /*0160*/  S2UR UR8, SR_CgaCtaId ;  /* 0x00000000000879c3 */ /* 0x000e220000008800 */
[----:B------:R-:W-:Y:S01]  /*0170*/  UMOV UR4, 0x400 ;  /* 0x0000040000047882 */ /* 0x000fe20000000000 */
[----:B------:R-:W-:Y:S01]  /*0180*/  UMOV UR5, 0x1 ;  /* 0x0000000100057882 */ /* 0x000fe20000000000 */
[----:B------:R-:W-:Y:S01]  /*0190*/  UMOV UR6, 0x4 ;  /* 0x0000000400067882 */ /* 0x000fe20000000000 */
[----:B------:R-:W-:Y:S01]  /*01a0*/  ELECT P0, URZ, PT ;  /* 0x00000000003f782f */ /* 0x000fe20003800000 */
[----:B------:R-:W-:-:S04]  /*01b0*/  UIADD3 UR6, -UR6, 0x100000, URZ ;  /* 0x0010000006067890 */ /* 0x000fc8000fffe13f */
[----:B------:R-:W-:Y:S02]  /*01c0*/  USHF.L.U32 UR7, UR6, 0xb, URZ ;  /* 0x0000000b06077899 */ /* 0x000fe4000800063f */
[----:B------:R-:W-:Y:S02]  /*01d0*/  USHF.L.U32 UR6, UR6, 0x1, URZ ;  /* 0x0000000106067899 */ /* 0x000fe4000800063f */
[----:B0-----:R-:W-:Y:S02]  /*01e0*/  ULEA UR8, UR8, UR4, 0x18 ;  /* 0x0000000408087291 */ /* 0x001fe4000f8ec03f */
[----:B------:R-:W-:-:S04]  /*01f0*/  UIADD3 UR4, -UR5, 0x100000, URZ ;  /* 0x0010000005047890 */ /* 0x000fc8000fffe13f */
[----:B------:R-:W-:Y:S02]  /*0200*/  USHF.L.U32 UR5, UR4, 0xb, URZ ;  /* 0x0000000b04057899 */ /* 0x000fe4000800063f */
[----:B------:R-:W-:Y:S01]  /*0210*/  USHF.L.U32 UR4, UR4, 0x1, URZ ;  /* 0x0000000104047899 */ /* 0x000fe2000800063f */
[----:B------:R-:W0:Y:S11]  /*0220*/  FENCE.VIEW.ASYNC.S ;  /* 0x00000000000073c6 */ /* 0x000e360000000000 */
[----:B0-----:R0:W1:Y:S01]  /*0230*/  SYNCS.EXCH.64 URZ, [UR8], UR4 ;  /* 0x00000004083f75b2 */ /* 0x0010620008000100 */
[----:B------:R0:W2:Y:S01]  /*0240*/  SYNCS.EXCH.64 URZ, [UR8+0x10], UR6 ;  /* 0x00001006083f75b2 */ /* 0x0000a20008000100 */
[----:B------:R0:W3:Y:S01]  /*0250*/  SYNCS.EXCH.64 URZ, [UR8+0x8], UR4 ;  /* 0x00000804083f75b2 */ /* 0x0000e20008000100 */
[----:B------:R0:W4:Y:S01]  /*0260*/  SYNCS.EXCH.64 URZ, [UR8+0x18], UR6 ;  /* 0x00001806083f75b2 */ /* 0x0001220008000100 */
[----:B------:R-:W-:Y:S01]  /*0270*/  NOP ;  /* 0x0000000000007918 */ /* 0x000fe20000000000 */
.L_x_2:
[----:B------:R-:W-:Y:S01]  /*0280*/  SHF.R.S32.HI R5, RZ, 0x1f, R16 ;  /* 0x0000001fff057819 */ /* 0x000fe20000011410 */
[----:B------:R-:W5:Y:S01]  /*0290*/  SHFL.IDX PT, R0, R0, RZ, 0x1f ;  /* 0x00001fff00007589 */ /* 0x000f6200000e0000 */
[----:B0-----:R-:W0:Y:S01]  /*02a0*/  S2UR UR8, SR_CTAID.X ;  /* 0x00000000000879c3 */ /* 0x001e220000002500 */
[----:B------:R-:W-:Y:S02]  /*02b0*/  ELECT P0, URZ, PT ;  /* 0x00000000003f782f */ /* 0x000fe40003800000 */
[----:B------:R-:W-:Y:S01]  /*02c0*/  LEA.HI R5, R5, R16, RZ, 0x7 ;  /* 0x0000001005057211 */ /* 0x000fe200078f38ff */
[----:B------:R-:W1:Y:S01]  /*02d0*/  S2R R2, SR_CTAID.Y ;  /* 0x0000000000027919 */ /* 0x000e620000002600 */
[----:B------:R-:W-:Y:S01]  /*02e0*/  SHF.R.S32.HI R9, RZ, 0x1f, R4 ;  /* 0x0000001fff097819 */ /* 0x000fe20000011404 */
[----:B------:R-:W-:Y:S01]  /*02f0*/  ULDC UR4, c[0x0][0x150] ;  /* 0x0000540000047ab9 */ /* 0x000fe20000000800 */
[----:B------:R-:W-:Y:S01]  /*0300*/  LOP3.LUT R5, R5, 0xffffff80, RZ, 0xc0, !PT ;  /* 0xffffff8005057812 */ /* 0x000fe200078ec0ff */
[----:B------:R-:W-:Y:S01]  /*0310*/  NOP ;  /* 0x0000000000007918 */ /* 0x000fe20000000000 */
[----:B------:R-:W-:Y:S01]  /*0320*/  LEA.HI R9, R9, R4, RZ, 0x2 ;  /* 0x0000000409097211 */ /* 0x000fe200078f10ff */
[----:B------:R-:W2:Y:S01]  /*0330*/  LDC R10, c[0x0][0x144] ;  /* 0x00005100ff0a7b82 */ /* 0x000ea20000000800 */
[----:B------:R-:W-:Y:S01]  /*0340*/  NOP ;  /* 0x0000000000007918 */ /* 0x000fe20000000000 */
[----:B------:R-:W-:Y:S01]  /*0350*/  IMAD.IADD R7, R16, 0x1, -R5 ;  /* 0x0000000110077824 */ /* 0x000fe200078e0a05 */
[----:B------:R-:W-:Y:S01]  /*0360*/  LOP3.LUT R9, R9, 0x3ffffffc, RZ, 0xc0, !PT ;  /* 0x3ffffffc09097812 */ /* 0x000fe200078ec0ff */
[----:B------:R-:W-:Y:S01]  /*0370*/  IMAD.MOV.U32 R28, RZ, RZ, 0x1 ;  /* 0x00000001ff1c7424 */ /* 0x000fe200078e00ff */
[----:B------:R-:W-:-:S02]  /*0380*/  ISETP.NE.AND P3, PT, R6, RZ, PT ;  /* 0x000000ff0600720c */ /* 0x000fc40003f65270 */
[----:B------:R-:W-:Y:S01]  /*0390*/  SHF.R.S32.HI R8, RZ, 0x1f, R7 ;  /* 0x0000001fff087819 */ /* 0x000fe20000011407 */
[----:B------:R-:W-:Y:S01]  /*03a0*/  IMAD.IADD R4, R4, 0x1, -R9 ;  /* 0x0000000104047824 */ /* 0x000fe200078e0a09 */
[----:B------:R-:W3:Y:S02]  /*03b0*/  LDC R12, c[0x0][0x140] ;  /* 0x00005000ff0c7b82 */ /* 0x000ee40000000800 */
[----:B------:R-:W-:Y:S02]  /*03c0*/  LEA.HI R8, R8, R7, RZ, 0x3 ;  /* 0x0000000708087211 */ /* 0x000fe400078f18ff */
[----:B-----5:R-:W-:Y:S02]  /*03d0*/  ISETP.NE.OR P0, PT, R0, RZ, !P0 ;  /* 0x000000ff0000720c */ /* 0x020fe40004705670 */
[--C-:B------:R-:W-:Y:S02]  /*03e0*/  SHF.R.S32.HI R0, RZ, 0x3, R8.reuse ;  /* 0x00000003ff007819 */ /* 0x100fe40000011408 */
[----:B------:R-:W-:-:S02]  /*03f0*/  SHF.R.S32.HI R5, RZ, 0x1f, R8 ;  /* 0x0000001fff057819 */ /* 0x000fc40000011408 */
[----:B0-----:R-:W-:Y:S02]  /*0400*/  I2FP.F32.U32 R8, UR8 ;  /* 0x0000000800087c45 */ /* 0x001fe40008201000 */
[----:B------:R-:W-:-:S03]  /*0410*/  LEA.HI R5, R5, R0, RZ, 0x2 ;  /* 0x0000000005057211 */ /* 0x000fc600078f10ff */
[----:B------:R-:W-:Y:S01]  /*0420*/  FMUL R8, R8, UR4 ;  /* 0x0000000408087c20 */ /* 0x000fe20008400000 */
[----:B------:R-:W-:Y:S01]  /*0430*/  LOP3.LUT R5, R5, 0xfffffffc, RZ, 0xc0, !PT ;  /* 0xfffffffc05057812 */ /* 0x000fe200078ec0ff */
[----:B------:R-:W-:Y:S01]  /*0440*/  VOTEU.ALL UP0, P0 ;  /* 0x00000000003f7886 */ /* 0x000fe20000000000 */
[----:B------:R-:W-:Y:S01]  /*0450*/  ULDC UR4, c[0x0][0x154] ;  /* 0x0000550000047ab9 */ /* 0x000fe20000000800 */
[----:B------:R-:W-:Y:S02]  /*0460*/  VOTEU.ALL UP1, P0 ;  /* 0x00000000003f7886 */ /* 0x000fe40000020000 */
[----:B------:R-:W0:Y:S01]  /*0470*/  F2I.U32.TRUNC.NTZ R8, R8 ;  /* 0x0000000800087305 */ /* 0x000e22000020f000 */
[----:B------:R-:W-:Y:S01]  /*0480*/  IMAD.IADD R5, R0, 0x1, -R5 ;  /* 0x0000000100057824 */ /* 0x000fe200078e0a05 */
[----:B------:R-:W5:Y:S01]  /*0490*/  @!UP0 S2UR UR7, SR_CgaCtaId ;  /* 0x00000000000789c3 */ /* 0x000f620000008800 */
[----:B------:R-:W-:Y:S01]  /*04a0*/  @!UP0 UMOV UR6, 0x400 ;  /* 0x0000040000068882 */ /* 0x000fe20000000000 */
[----:B---3--:R-:W-:Y:S01]  /*04b0*/  ISETP.EQ.U32.AND P2, PT, R12, 0x1, PT ;  /* 0x000000010c00780c */ /* 0x008fe20003f42070 */
[----:B------:R-:W-:Y:S01]  /*04c0*/  IMAD R23, R4, 0x4, R5 ;  /* 0x0000000404177824 */ /* 0x000fe200078e0205 */
[----:B-1----:R-:W-:-:S04]  /*04d0*/  I2FP.F32.U32 R4, R2 ;  /* 0x0000000200047245 */ /* 0x002fc80000201000 */
[----:B------:R-:W-:Y:S01]  /*04e0*/  LEA.HI R0, R23, R23, RZ, 0x1 ;  /* 0x0000001717007211 */ /* 0x000fe200078f08ff */
[----:B------:R-:W-:Y:S01]  /*04f0*/  FMUL R11, R4, UR4 ;  /* 0x00000004040b7c20 */ /* 0x000fe20008400000 */
[----:B------:R-:W1:Y:S01]  /*0500*/  LDC R5, c[0x0][0x148] ;  /* 0x00005200ff057b82 */ /* 0x000e620000000800 */
[----:B------:R-:W-:Y:S01]  /*0510*/  UMOV UR4, 0x20 ;  /* 0x0000002000047882 */ /* 0x000fe20000000000 */
[----:B0-----:R-:W-:Y:S01]  /*0520*/  IMAD.MOV R9, RZ, RZ, -R8 ;  /* 0x000000ffff097224 */ /* 0x001fe200078e0a08 */
[----:B------:R-:W-:Y:S02]  /*0530*/  LOP3.LUT R8, R0, 0xfffffffe, RZ, 0xc0, !PT ;  /* 0xfffffffe00087812 */ /* 0x000fe400078ec0ff */
[----:B------:R-:W0:Y:S01]  /*0540*/  F2I.U32.TRUNC.NTZ R11, R11 ;  /* 0x0000000b000b7305 */ /* 0x000e22000020f000 */
[----:B------:R-:W-:Y:S01]  /*0550*/  SHF.R.S32.HI R0, RZ, 0x1f, R3 ;  /* 0x0000001fff007819 */ /* 0x000fe20000011403 */
[----:B--2---:R-:W-:Y:S01]  /*0560*/  IMAD R4, R10, R9, UR8 ;  /* 0x000000080a047e24 */ /* 0x004fe2000f8e0209 */
[----:B------:R-:W-:-:S04]  /*0570*/  @!UP0 UIADD3 UR4, -UR4, 0x100000, URZ ;  /* 0x0010000004048890 */ /* 0x000fc8000fffe13f */
[----:B------:R-:W-:Y:S02]  /*0580*/  @!UP0 USHF.L.U32 UR5, UR4, 0xb, URZ ;  /* 0x0000000b04058899 */ /* 0x000fe4000800063f */
[----:B------:R-:W-:Y:S01]  /*0590*/  @!UP0 USHF.L.U32 UR4, UR4, 0x1, URZ ;  /* 0x0000000104048899 */ /* 0x000fe2000800063f */
[C---:B------:R-:W-:Y:S01]  /*05a0*/  IMAD.IADD R9, R23.reuse, 0x1, -R8 ;  /* 0x0000000117097824 */ /* 0x040fe200078e0a08 */
[----:B------:R-:W-:Y:S01]  /*05b0*/  LEA.HI R0, R0, R3, RZ, 0x2 ;  /* 0x0000000300007211 */ /* 0x000fe200078f10ff */
[----:B------:R-:W-:-:S03]  /*05c0*/  IMAD.SHL.U32 R8, R23, 0x4, RZ ;  /* 0x0000000417087824 */ /* 0x000fc600078e00ff */
[----:B------:R-:W-:Y:S01]  /*05d0*/  ISETP.NE.AND P4, PT, R9, R4, PT ;  /* 0x000000040900720c */ /* 0x000fe20003f85270 */
[----:B-----5:R-:W-:Y:S01]  /*05e0*/  @!UP0 ULEA UR6, UR7, UR6, 0x18 ;  /* 0x0000000607068291 */ /* 0x020fe2000f8ec03f */
[----:B------:R-:W-:Y:S01]  /*05f0*/  LOP3.LUT R0, R0, 0xfffffffc, RZ, 0xc0, !PT ;  /* 0xfffffffc00007812 */ /* 0x000fe200078ec0ff */
[----:B------:R-:W-:Y:S01]  /*0600*/  VOTEU.ALL UP0, P0 ;  /* 0x00000000003f7886 */ /* 0x000fe20000000000 */
[----:B------:R-:W-:Y:S01]  /*0610*/  LOP3.LUT R23, R23, 0xc, R8, 0x78, !PT ;  /* 0x0000000c17177812 */ /* 0x000fe200078e7808 */
[----:B0-----:R-:W-:Y:S01]  /*0620*/  IMAD.MOV R14, RZ, RZ, -R11 ;  /* 0x000000ffff0e7224 */ /* 0x001fe200078e0a0b */
[----:B------:R-:W-:Y:S01]  /*0630*/  LOP3.LUT P0, RZ, R7, 0x7, RZ, 0xc0, !PT ;  /* 0x0000000707ff7812 */ /* 0x000fe2000780c0ff */
[----:B------:R-:W-:Y:S02]  /*0640*/  IMAD.IADD R0, R3, 0x1, -R0 ;  /* 0x0000000103007824 */ /* 0x000fe400078e0a00 */
[----:B-1----:R-:W-:Y:S01]  /*0650*/  IMAD R9, R5, R14, R2 ;  /* 0x0000000e05097224 */ /* 0x002fe200078e0202 */
[----:B------:R-:W-:-:S03]  /*0660*/  ISETP.LT.U32.AND P0, PT, R23, 0x2, !P0 ;  /* 0x000000021700780c */ /* 0x000fc60004701070 */
[----:B------:R-:W-:Y:S01]  /*0670*/  @P4 LEA.HI R8, R23, R23, RZ, 0x1 ;  /* 0x0000001717084211 */ /* 0x000fe200078f08ff */
[----:B------:R-:W0:Y:S02]  /*0680*/  FENCE.VIEW.ASYNC.S ;  /* 0x00000000000073c6 */ /* 0x000e240000000000 */
[----:B0-----:R0:W1:Y:S01]  /*0690*/  @!UP0 SYNCS.EXCH.64 URZ, [UR6+0x30], UR4 ;  /* 0x00003004063f85b2 */ /* 0x0010620008000100 */
[C---:B------:R-:W-:Y:S02]  /*06a0*/  ISETP.NE.AND P1, PT, R0.reuse, 0x3, PT ;  /* 0x000000030000780c */ /* 0x040fe40003f25270 */
[----:B------:R-:W-:Y:S02]  /*06b0*/  @P4 SHF.R.S32.HI R8, RZ, 0x1, R8 ;  /* 0x00000001ff084819 */ /* 0x000fe40000011408 */
[----:B------:R-:W-:Y:S02]  /*06c0*/  ISETP.EQ.OR P1, PT, R0, RZ, !P1 ;  /* 0x000000ff0000720c */ /* 0x000fe40004f22670 */
[----:B------:R-:W-:Y:S01]  /*06d0*/  @P4 ISETP.NE.AND P5, PT, R8, R9, PT ;  /* 0x000000090800420c */ /* 0x000fe20003fa5270 */
[C---:B------:R-:W-:Y:S01]  /*06e0*/  VIADD R8, R6.reuse, 0xffffffff ;  /* 0xffffffff06087836 */ /* 0x040fe20000000000 */
[----:B------:R-:W-:-:S02]  /*06f0*/  ISETP.EQ.AND P1, PT, R6, RZ, P1 ;  /* 0x000000ff0600720c */ /* 0x000fc40000f22270 */
[----:B------:R-:W-:Y:S02]  /*0700*/  SEL R7, RZ, 0x1, !P0 ;  /* 0x00000001ff077807 */ /* 0x000fe40004000000 */
[----:B------:R-:W-:Y:S02]  /*0710*/  ISETP.GE.U32.AND P6, PT, R8, 0x2, PT ;  /* 0x000000020800780c */ /* 0x000fe40003fc6070 */
[----:B------:R-:W-:Y:S01]  /*0720*/  @P4 SEL R28, RZ, 0x1, P5 ;  /* 0x00000001ff1c4807 */ /* 0x000fe20002800000 */
[----:B------:R0:W2:Y:S01]  /*0730*/  @!UP1 SYNCS.EXCH.64 URZ, [UR6+0x38], UR4 ;  /* 0x00003804063f95b2 */ /* 0x0000a20008000100 */
[----:B------:R-:W-:Y:S01]  /*0740*/  SEL R17, RZ, 0x1, !P1 ;  /* 0x00000001ff117807 */ /* 0x000fe20004800000 */
[----:B------:R-:W-:Y:S01]  /*0750*/  NOP ;  /* 0x0000000000007918 */ /* 0x000fe20000000000 */
[----:B------:R-:W-:Y:S02]  /*0760*/  LOP3.LUT R28, R28, R7, RZ, 0xc0, !PT ;  /* 0x000000071c1c7212 */ /* 0x000fe400078ec0ff */
[----:B------:R-:W-:Y:S01]  /*0770*/  SEL R17, R17, 0x2, P6 ;  /* 0x0000000211117807 */ /* 0x000fe20003000000 */
[----:B0-----:R-:W-:Y:S06]  /*0780*/  @!P2 BRA `(.L_x_3) ;  /* 0x000000000008a947 */ /* 0x001fec0003800000 */
[----:B-12-4-:R-:W-:Y:S01]  /*0790*/  UCGABAR_ARV ;  /* 0x00000000000079c7 */ /* 0x016fe20008000000 */
[----:B------:R-:W-:Y:S05]  /*07a0*/  BRA `(.L_x_4) ;  /* 0x0000000000047947 */ /* 0x000fea0003800000 */
.L_x_3:
[----:B-12-4-:R-:W-:Y:S01]  /*07b0*/  NOP ;  /* 0x0000000000007918 */ /* 0x016fe20000000000 */
.L_x_4:
[----:B------:R-:W0:Y:S01]  /*07c0*/  LDC R22, c[0x0][0x65c] ;  /* 0x00019700ff167b82 */ /* 0x000e220000000800 */
[----:B------:R-:W-:Y:S02]  /*07d0*/  IMAD.U32 R6, RZ, RZ, UR8 ;  /* 0x00000008ff067e24 */ /* 0x000fe4000f8e00ff */
[----:B------:R-:W-:Y:S01]  /*07e0*/  IMAD.MOV.U32 R7, RZ, RZ, RZ ;  /* 0x000000ffff077224 */ /* 0x000fe200078e00ff */
[----:B0-----:R-:W-:-:S04]  /*07f0*/  ISETP.NE.AND P1, PT, R22, 0x1, PT ;  /* 0x000000011600780c */ /* 0x001fc80003f25270 */
[----:B------:R-:W-:-:S09]  /*0800*/  P2R R3, PR, RZ, 0x2 ;  /* 0x00000002ff037803 */ /* 0x000fd20000000000 */
[----:B------:R-:W0:Y:S01]  /*0810*/  @P1 LDC R19, c[0x0][0x10] ;  /* 0x00000400ff131b82 */ /* 0x000e220000000800 */
[----:B------:R-:W-:Y:S02]  /*0820*/  @P1 IMAD.MOV.U32 R3, RZ, RZ, RZ ;  /* 0x000000ffff031224 */ /* 0x000fe400078e00ff */
[----:B------:R-:W-:-:S05]  /*0830*/  @P1 IMAD.MOV.U32 R11, RZ, RZ, RZ ;  /* 0x000000ffff0b1224 */ /* 0x000fca00078e00ff */
[----:B------:R-:W1:Y:S01]  /*0840*/  @!P1 LDC R9, c[0x0][0xc] ;  /* 0x00000300ff099b82 */ /* 0x000e620000000800 */
[----:B0-----:R-:W-:-:S04]  /*0850*/  @P1 IMAD.WIDE.U32 R18, R19, UR8, R2 ;  /* 0x0000000813121c25 */ /* 0x001fc8000f8e0002 */
[----:B------:R-:W-:Y:S02]  /*0860*/  @P1 IMAD.IADD R19, R19, 0x1, R11 ;  /* 0x0000000113131824 */ /* 0x000fe400078e020b */
[----:B-1----:R-:W-:-:S04]  /*0870*/  @!P1 IMAD.WIDE.U32 R6, R2, R9, R6 ;  /* 0x0000000902069225 */ /* 0x002fc800078e0006 */
[----:B------:R-:W-:Y:S02]  /*0880*/  @!P1 IMAD.MOV.U32 R18, RZ, RZ, R6 ;  /* 0x000000ffff129224 */ /* 0x000fe400078e0006 */
[----:B------:R-:W-:Y:S01]  /*0890*/  @!P1 IMAD.MOV.U32 R19, RZ, RZ, R7 ;  /* 0x000000ffff139224 */ /* 0x000fe200078e0007 */
[----:B------:R-:W-:Y:S06]  /*08a0*/  @!P2 BRA `(.L_x_5) ;  /* 0x00000000000ca947 */ /* 0x000fec0003800000 */
[----:B------:R-:W-:Y:S01]  /*08b0*/  UCGABAR_WAIT ;  /* 0x0000000000007dc7 */ /* 0x000fe20008000000 */
[----:B------:R-:W-:Y:S01]  /*08c0*/  CCTL.IVALL ;  /* 0x00000000ff00798f */ /* 0x000fe20002000000 */
[----:B------:R-:W-:Y:S05]  /*08d0*/  BRA `(.L_x_6) ;  /* 0x0000000000047947 */ /* 0x000fea0003800000 */
.L_x_5:
[----:B------:R-:W-:Y:S06]  /*08e0*/  BAR.SYNC.DEFER_BLOCKING 0x0 ;  /* 0x0000000000007b1d */ /* 0x000fec0000010000 */
.L_x_6:
[----:B------:R-:W-:Y:S05]  /*08f0*/  @!P3 BRA `(.L_x_7) ;  /* 0x0000003c00d4b947 */ /* 0x000fea0003800000 */
[----:B------:R-:W-:-:S13]  /*0900*/  ISETP.GT.U32.AND P0, PT, R8, 0x1, PT ;  /* 0x000000010800780c */ /* 0x000fda0003f04070 */
[----:B------:R-:W-:Y:S05]  /*0910*/  @P0 EXIT ;  /* 0x000000000000094d */ /* 0x000fea0003800000 */
[----:B------:R-:W-:Y:S01]  /*0920*/  ULDC.64 UR4, c[0x0][0x650] ;  /* 0x0001940000047ab9 */ /* 0x000fe20000000a00 */
[----:B------:R-:W-:Y:S01]  /*0930*/  PRMT R0, RZ, 0x7610, R0 ;  /* 0x00007610ff007816 */ /* 0x000fe20000000000 */
[----:B------:R-:W-:Y:S01]  /*0940*/  IMAD.MOV.U32 R40, RZ, RZ, -0x1 ;  /* 0xffffffffff287424 */ /* 0x000fe200078e00ff */
[----:B------:R-:W-:Y:S01]  /*0950*/  ISETP.GE.U32.AND P0, PT, R18, UR4, PT ;  /* 0x0000000412007c0c */ /* 0x000fe2000bf06070 */
[----:B------:R-:W-:Y:S02]  /*0960*/  IMAD.MOV.U32 R41, RZ, RZ, -0x1 ;  /* 0xffffffffff297424 */ /* 0x000fe400078e00ff */
[----:B------:R-:W-:Y:S01]  /*0970*/  IMAD.MOV.U32 R31, RZ, RZ, -0x1 ;  /* 0xffffffffff1f7424 */ /* 0x000fe200078e00ff */
[----:B------:R-:W-:-:S13]  /*0980*/  ISETP.GE.U32.AND.EX P0, PT, R19, UR5, PT, P0 ;  /* 0x0000000513007c0c */ /* 0x000fda000bf06100 */
[----:B------:R-:W-:Y:S05]  /*0990*/  @P0 BRA `(.L_x_8) ;  /* 0x0000000400280947 */ /* 0x000fea0003800000 */
[----:B------:R-:W0:Y:S01]  /*09a0*/  LDC.64 R20, c[0x0][0x628] ;  /* 0x00018a00ff147b82 */ /* 0x000e220000000a00 */
[----:B------:R-:W-:Y:S02]  /*09b0*/  IMAD.MOV.U32 R6, RZ, RZ, R18 ;  /* 0x000000ffff067224 */ /* 0x000fe400078e0012 */
[----:B------:R-:W-:-:S05]  /*09c0*/  IMAD.MOV.U32 R7, RZ, RZ, R19 ;  /* 0x000000ffff077224 */ /* 0x000fca00078e0013 */
[----:B------:R-:W1:Y:S08]  /*09d0*/  LDC R0, c[0x0][0x630] ;  /* 0x00018c00ff007b82 */ /* 0x000e700000000800 */
[----:B------:R-:W2:Y:S01]  /*09e0*/  LDC.64 R24, c[0x0][0x620] ;  /* 0x00018800ff187b82 */ /* 0x000ea20000000a00 */
[----:B0-----:R-:W-:-:S04]  /*09f0*/  ISETP.NE.U32.AND P0, PT, R20, RZ, PT ;  /* 0x000000ff1400720c */ /* 0x001fc80003f05070 */
[----:B------:R-:W-:-:S13]  /*0a00*/  ISETP.NE.AND.EX P0, PT, R21, RZ, PT, P0 ;  /* 0x000000ff1500720c */ /* 0x000fda0003f05300 */
[----:B-12---:R-:W-:Y:S05]  /*0a10*/  @!P0 BRA `(.L_x_9) ;  /* 0x0000000000288947 */ /* 0x006fea0003800000 */
[----:B------:R-:W0:Y:S02]  /*0a20*/  LDC R11, c[0x0][0x634] ;  /* 0x00018d00ff0b7b82 */ /* 0x000e240000000800 */
[----:B0-----:R-:W-:-:S05]  /*0a30*/  IADD3 R11, P0, R18, R11, RZ ;  /* 0x0000000b120b7210 */ /* 0x001fca0007f1e0ff */
[----:B------:R-:W-:-:S04]  /*0a40*/  IMAD.X R13, RZ, RZ, R19, P0 ;  /* 0x000000ffff0d7224 */ /* 0x000fc800000e0613 */
[----:B------:R-:W-:-:S04]  /*0a50*/  IMAD.WIDE.U32 R6, R13, R20, RZ ;  /* 0x000000140d067225 */ /* 0x000fc800078e00ff */
[----:B------:R-:W-:-:S04]  /*0a60*/  IMAD.WIDE.U32 R8, P0, R11, R21, R6 ;  /* 0x000000150b087225 */ /* 0x000fc80007800006 */
[----:B------:R-:W-:-:S04]  /*0a70*/  IMAD.WIDE.U32 R6, R11, R20, RZ ;  /* 0x000000140b067225 */ /* 0x000fc800078e00ff */
[----:B------:R-:W-:Y:S01]  /*0a80*/  IMAD.X R11, RZ, RZ, RZ, P0 ;  /* 0x000000ffff0b7224 */ /* 0x000fe200000e06ff */
[----:B------:R-:W-:Y:S01]  /*0a90*/  IADD3 RZ, P0, R7, R8, RZ ;  /* 0x0000000807ff7210 */ /* 0x000fe20007f1e0ff */
[----:B------:R-:W-:-:S04]  /*0aa0*/  IMAD.MOV.U32 R10, RZ, RZ, R9 ;  /* 0x000000ffff0a7224 */ /* 0x000fc800078e0009 */
[----:B------:R-:W-:-:S08]  /*0ab0*/  IMAD.WIDE.U32.X R6, R13, R21, R10, P0 ;  /* 0x000000150d067225 */ /* 0x000fd000000e040a */
.L_x_9:
[----:B------:R-:W0:Y:S01]  /*0ac0*/  LDC.64 R26, c[0x0][0x640] ;  /* 0x00019000ff1a7b82 */ /* 0x000e220000000a00 */
[--C-:B------:R-:W-:Y:S01]  /*0ad0*/  SHF.R.U64 R31, R6, R0, R7.reuse ;  /* 0x00000000061f7219 */ /* 0x100fe20000001207 */
[----:B------:R-:W-:Y:S01]  /*0ae0*/  IMAD R29, R5, R14, R2 ;  /* 0x0000000e051d7224 */ /* 0x000fe200078e0202 */
[----:B------:R-:W-:Y:S02]  /*0af0*/  SHF.R.U32.HI R0, RZ, R0, R7 ;  /* 0x00000000ff007219 */ /* 0x000fe40000011607 */
[----:B------:R-:W-:-:S03]  /*0b00*/  IADD3 R3, P0, RZ, -R31, RZ ;  /* 0x8000001fff037210 */ /* 0x000fc60007f1e0ff */
[----:B------:R-:W1:Y:S02]  /*0b10*/  LDC R8, c[0x0][0x618] ;  /* 0x00018600ff087b82 */ /* 0x000e640000000800 */
[----:B------:R-:W-:-:S04]  /*0b20*/  IMAD.X R7, RZ, RZ, ~R0, P0 ;  /* 0x000000ffff077224 */ /* 0x000fc800000e0e00 */
[-C--:B------:R-:W-:Y:S02]  /*0b30*/  IMAD R0, R7, R24.reuse, RZ ;  /* 0x0000001807007224 */ /* 0x080fe400078e02ff */
[----:B------:R-:W2:Y:S01]  /*0b40*/  LDC R12, c[0x0][0x608] ;  /* 0x00018200ff0c7b82 */ /* 0x000ea20000000800 */
[----:B------:R-:W-:-:S04]  /*0b50*/  IMAD.WIDE.U32 R6, R3, R24, R18 ;  /* 0x0000001803067225 */ /* 0x000fc800078e0012 */
[----:B------:R-:W-:Y:S02]  /*0b60*/  IMAD R3, R3, R25, R0 ;  /* 0x0000001903037224 */ /* 0x000fe400078e0200 */
[----:B------:R-:W-:Y:S01]  /*0b70*/  IMAD.MOV.U32 R25, RZ, RZ, 0x1 ;  /* 0x00000001ff197424 */ /* 0x000fe200078e00ff */
[----:B------:R-:W3:Y:S01]  /*0b80*/  LDC R20, c[0x0][0x658] ;  /* 0x00019600ff147b82 */ /* 0x000ee20000000800 */
[----:B------:R-:W-:Y:S01]  /*0b90*/  IMAD.IADD R3, R7, 0x1, R3 ;  /* 0x0000000107037824 */ /* 0x000fe200078e0203 */
[----:B0-----:R-:W-:Y:S01]  /*0ba0*/  ISETP.NE.U32.AND P0, PT, R26, RZ, PT ;  /* 0x000000ff1a00720c */ /* 0x001fe20003f05070 */
[----:B------:R-:W-:-:S03]  /*0bb0*/  IMAD.MOV.U32 R7, RZ, RZ, -0x1 ;  /* 0xffffffffff077424 */ /* 0x000fc600078e00ff */
[----:B------:R-:W-:Y:S02]  /*0bc0*/  ISETP.NE.AND.EX P0, PT, R27, RZ, PT, P0 ;  /* 0x000000ff1b00720c */ /* 0x000fe40003f05300 */
[----:B------:R-:W0:Y:S01]  /*0bd0*/  LDC R13, c[0x0][0x600] ;  /* 0x00018000ff0d7b82 */ /* 0x000e220000000800 */
[-CC-:B-1----:R-:W-:Y:S02]  /*0be0*/  SHF.R.U64 R10, R6, R8.reuse, R3.reuse ;  /* 0x00000008060a7219 */ /* 0x182fe40000001203 */
[----:B------:R-:W-:-:S05]  /*0bf0*/  SHF.R.U32.HI R3, RZ, R8, R3 ;  /* 0x00000008ff037219 */ /* 0x000fca0000011603 */
[----:B------:R-:W1:Y:S01]  /*0c00*/  LDC R15, c[0x0][0x648] ;  /* 0x00019200ff0f7b82 */ /* 0x000e620000000800 */
[-CC-:B--2---:R-:W-:Y:S02]  /*0c10*/  SHF.R.U64 R30, R10, R12.reuse, R3.reuse ;  /* 0x0000000c0a1e7219 */ /* 0x184fe40000001203 */
[----:B------:R-:W-:-:S05]  /*0c20*/  SHF.R.U32.HI R3, RZ, R12, R3 ;  /* 0x0000000cff037219 */ /* 0x000fca0000011603 */
[----:B------:R-:W2:Y:S01]  /*0c30*/  LDC R21, c[0x0][0x638] ;  /* 0x00018e00ff157b82 */ /* 0x000ea20000000800 */
[-CC-:B---3--:R-:W-:Y:S02]  /*0c40*/  SHF.R.U64 R12, R30, R20.reuse, R3.reuse ;  /* 0x000000141e0c7219 */ /* 0x188fe40000001203 */
[-C--:B------:R-:W-:Y:S02]  /*0c50*/  SHF.L.U32 R0, R7, R20.reuse, RZ ;  /* 0x0000001407007219 */ /* 0x080fe400000006ff */
[----:B------:R-:W-:Y:S01]  /*0c60*/  SHF.R.U32.HI R3, RZ, R20, R3 ;  /* 0x00000014ff037219 */ /* 0x000fe20000011603 */
[----:B------:R-:W-:Y:S01]  /*0c70*/  IMAD.MOV.U32 R2, RZ, RZ, R12 ;  /* 0x000000ffff027224 */ /* 0x000fe200078e000c */
[----:B------:R-:W-:Y:S01]  /*0c80*/  LOP3.LUT R5, RZ, R0, RZ, 0x33, !PT ;  /* 0x00000000ff057212 */ /* 0x000fe200078e33ff */
[----:B------:R-:W3:Y:S01]  /*0c90*/  LDC R24, c[0x0][0x610] ;  /* 0x00018400ff187b82 */ /* 0x000ee20000000800 */
[----:B------:R-:W-:Y:S05]  /*0ca0*/  @!P0 BRA `(.L_x_10) ;  /* 0x0000000000288947 */ /* 0x000fea0003800000 */
[----:B------:R-:W4:Y:S02]  /*0cb0*/  LDC R9, c[0x0][0x64c] ;  /* 0x00019300ff097b82 */ /* 0x000f240000000800 */
[----:B----4-:R-:W-:-:S05]  /*0cc0*/  IADD3 R9, P0, R12, R9, RZ ;  /* 0x000000090c097210 */ /* 0x010fca0007f1e0ff */
        /* <DEDUP_REMOVED lines=8> */
.L_x_10:
[----:B-1----:R-:W-:Y:S01]  /*0d50*/  SHF.R.U64 R2, R2, R15, R3 ;  /* 0x0000000f02027219 */ /* 0x002fe20000001203 */
[----:B0-----:R-:W-:Y:S01]  /*0d60*/  VIADD R3, R13, 0xffffffff ;  /* 0xffffffff0d037836 */ /* 0x001fe20000000000 */
[----:B------:R-:W-:Y:S02]  /*0d70*/  SHF.L.U32 R0, R25, R20, RZ ;  /* 0x0000001419007219 */ /* 0x000fe400000006ff */
[----:B------:R-:W-:Y:S01]  /*0d80*/  LOP3.LUT R5, R30, R5, RZ, 0xc0, !PT ;  /* 0x000000051e057212 */ /* 0x000fe200078ec0ff */
[----:B------:R-:W-:Y:S01]  /*0d90*/  IMAD.MOV R6, RZ, RZ, -R2 ;  /* 0x000000ffff067224 */ /* 0x000fe200078e0a02 */
[----:B------:R-:W-:Y:S02]  /*0da0*/  SEL R4, R4, R29, !P1 ;  /* 0x0000001d04047207 */ /* 0x000fe40004800000 */
[----:B------:R-:W-:Y:S01]  /*0db0*/  LOP3.LUT R3, R10, R3, RZ, 0xc0, !PT ;  /* 0x000000030a037212 */ /* 0x000fe200078ec0ff */
[----:B------:R-:W-:Y:S02]  /*0dc0*/  IMAD R5, R0, R2, R5 ;  /* 0x0000000200057224 */ /* 0x000fe400078e0205 */
[----:B--2---:R-:W-:-:S02]  /*0dd0*/  IMAD R0, R6, R21, R12 ;  /* 0x0000001506007224 */ /* 0x004fc400078e020c */
[----:B---3--:R-:W-:Y:S02]  /*0de0*/  IMAD R4, R5, R24, R4 ;  /* 0x0000001805047224 */ /* 0x008fe400078e0204 */
[----:B------:R-:W-:Y:S02]  /*0df0*/  IMAD.MOV.U32 R2, RZ, RZ, 0x1 ;  /* 0x00000001ff027424 */ /* 0x000fe400078e00ff */
[----:B------:R-:W-:-:S03]  /*0e00*/  IMAD R3, R0, R13, R3 ;  /* 0x0000000d00037224 */ /* 0x000fc600078e0203 */
[----:B------:R-:W-:Y:S02]  /*0e10*/  PRMT R0, R2, 0x7610, R0 ;  /* 0x0000761002007816 */ /* 0x000fe40000000000 */
[----:B------:R-:W-:Y:S02]  /*0e20*/  SEL R41, R3, R4, !P1 ;  /* 0x0000000403297207 */ /* 0x000fe40004800000 */
[----:B------:R-:W-:-:S07]  /*0e30*/  SEL R40, R4, R3, !P1 ;  /* 0x0000000304287207 */ /* 0x000fce0004800000 */
.L_x_8:
[----:B------:R-:W-:-:S08]  /*0e40*/  NOP ;  /* 0x0000000000007918 */ /* 0x000fd00000000000 */
[----:B------:R-:W0:Y:S02]  /*0e50*/  USETMAXREG.TRY_ALLOC.CTAPOOL UP0, 0xe8 ;  /* 0x000000e8000079c8 */ /* 0x000e240008000600 */
[----:B0-----:R-:W-:-:S13]  /*0e60*/  PLOP3.LUT P0, PT, PT, PT, UP0, 0x80, 0x0 ;  /* 0x000000000000781c */ /* 0x001fda0003f0f008 */
[----:B------:R-:W-:Y:S05]  /*0e70*/  @!P0 BRA `(.L_x_8) ;  /* 0xfffffffc00f08947 */ /* 0x000fea000383ffff */
[----:B------:R-:W-:Y:S01]  /*0e80*/  ULDC.64 UR4, c[0x0][0x598] ;  /* 0x0001660000047ab9 */ /* 0x000fe20000000a00 */
[----:B------:R-:W-:Y:S01]  /*0e90*/  ULDC.64 UR36, c[0x0][0x208] ;  /* 0x0000820000247ab9 */ /* 0x000fe20000000a00 */
[----:B------:R-:W-:-:S04]  /*0ea0*/  ISETP.NE.U32.AND P0, PT, RZ, UR4, PT ;  /* 0x00000004ff007c0c */ /* 0x000fc8000bf05070 */
[----:B------:R-:W-:-:S13]  /*0eb0*/  ISETP.NE.AND.EX P0, PT, RZ, UR5, PT, P0 ;  /* 0x00000005ff007c0c */ /* 0x000fda000bf05300 */
[----:B------:R-:W-:Y:S05]  /*0ec0*/  @!P0 BRA `(.L_x_11) ;  /* 0x00000000001c8947 */ /* 0x000fea0003800000 */
[----:B------:R-:W0:Y:S02]  /*0ed0*/  LDC.64 R2, c[0x0][0x598] ;  /* 0x00016600ff027b82 */ /* 0x000e240000000a00 */
[----:B0-----:R-:W2:Y:S02]  /*0ee0*/  LDG.E.64 R2, desc[UR36][R2.64] ;  /* 0x0000002402027981 */ /* 0x001ea4000c1e1b00 */
[----:B--2---:R-:W-:-:S04]  /*0ef0*/  ISETP.NE.U32.AND P0, PT, R2, RZ, PT ;  /* 0x000000ff0200720c */ /* 0x004fc80003f05070 */
[----:B------:R-:W-:-:S13]  /*0f00*/  ISETP.NE.AND.EX P0, PT, R3, RZ, PT, P0 ;  /* 0x000000ff0300720c */ /* 0x000fda0003f05300 */
[----:B------:R-:W-:Y:S05]  /*0f10*/  @!P0 BRA `(.L_x_11) ;  /* 0x0000000000088947 */ /* 0x000fea0003800000 */
[----:B------:R0:W5:Y:S01]  /*0f20*/  LD.E R29, desc[UR36][R2.64] ;  /* 0x00000024021d7980 */ /* 0x000162000c101900 */
[----:B------:R-:W-:Y:S05]  /*0f30*/  BRA `(.L_x_12) ;  /* 0x0000000000247947 */ /* 0x000fea0003800000 */
.L_x_11:
[----:B------:R-:W-:Y:S02]  /*0f40*/  ULDC.64 UR4, c[0x0][0x588] ;  /* 0x0001620000047ab9 */ /* 0x000fe40000000a00 */
[----:B------:R-:W-:-:S04]  /*0f50*/  ISETP.NE.U32.AND P0, PT, RZ, UR4, PT ;  /* 0x00000004ff007c0c */ /* 0x000fc8000bf05070 */
[----:B------:R-:W-:-:S13]  /*0f60*/  ISETP.NE.AND.EX P0, PT, RZ, UR5, PT, P0 ;  /* 0x00000005ff007c0c */ /* 0x000fda000bf05300 */
[----:B------:R-:W-:Y:S05]  /*0f70*/  @!P0 BRA `(.L_x_13) ;  /* 0x00000000000c8947 */ /* 0x000fea0003800000 */
[----:B------:R-:W0:Y:S02]  /*0f80*/  LDC.64 R2, c[0x0][0x588] ;  /* 0x00016200ff027b82 */ /* 0x000e240000000a00 */
[----:B0-----:R1:W5:Y:S01]  /*0f90*/  LDG.E R29, desc[UR36][R2.64] ;  /* 0x00000024021d7981 */ /* 0x001362000c1e1900 */
[----:B------:R-:W-:Y:S05]  /*0fa0*/  BRA `(.L_x_12) ;  /* 0x0000000000087947 */ /* 0x000fea0003800000 */
.L_x_13:
[----:B------:R-:W-:Y:S02]  /*0fb0*/  ULDC UR4, c[0x0][0x580] ;  /* 0x0001600000047ab9 */ /* 0x000fe40000000800 */
[----:B------:R-:W-:-:S07]  /*0fc0*/  IMAD.U32 R29, RZ, RZ, UR4 ;  /* 0x00000004ff1d7e24 */ /* 0x000fce000f8e00ff */
.L_x_12:
[----:B------:R-:W-:Y:S02]  /*0fd0*/  ULDC.64 UR4, c[0x0][0x5a0] ;  /* 0x0001680000047ab9 */ /* 0x000fe40000000a00 */
[----:B------:R-:W-:-:S04]  /*0fe0*/  ISETP.NE.U32.AND P0, PT, RZ, UR4, PT ;  /* 0x00000004ff007c0c */ /* 0x000fc8000bf05070 */
[----:B------:R-:W-:-:S13]  /*0ff0*/  ISETP.NE.AND.EX P0, PT, RZ, UR5, PT, P0 ;  /* 0x00000005ff007c0c */ /* 0x000fda000bf05300 */
[----:B------:R-:W-:Y:S05]  /*1000*/  @!P0 BRA `(.L_x_14) ;  /* 0x00000000001c8947 */ /* 0x000fea0003800000 */
[----:B01----:R-:W0:Y:S02]  /*1010*/  LDC.64 R2, c[0x0][0x5a0] ;  /* 0x00016800ff027b82 */ /* 0x003e240000000a00 */
[----:B0-----:R-:W2:Y:S02]  /*1020*/  LDG.E.64 R2, desc[UR36][R2.64] ;  /* 0x0000002402027981 */ /* 0x001ea4000c1e1b00 */
[----:B--2---:R-:W-:-:S04]  /*1030*/  ISETP.NE.U32.AND P0, PT, R2, RZ, PT ;  /* 0x000000ff0200720c */ /* 0x004fc80003f05070 */
[----:B------:R-:W-:-:S13]  /*1040*/  ISETP.NE.AND.EX P0, PT, R3, RZ, PT, P0 ;  /* 0x000000ff0300720c */ /* 0x000fda0003f05300 */
[----:B------:R-:W-:Y:S05]  /*1050*/  @!P0 BRA `(.L_x_14) ;  /* 0x0000000000088947 */ /* 0x000fea0003800000 */
[----:B------:R0:W5:Y:S01]  /*1060*/  LD.E R30, desc[UR36][R2.64] ;  /* 0x00000024021e7980 */ /* 0x000162000c101900 */
[----:B------:R-:W-:Y:S05]  /*1070*/  BRA `(.L_x_15) ;  /* 0x0000000000247947 */ /* 0x000fea0003800000 */
.L_x_14:
[----:B------:R-:W-:Y:S02]  /*1080*/  ULDC.64 UR4, c[0x0][0x590] ;  /* 0x0001640000047ab9 */ /* 0x000fe40000000a00 */
[----:B------:R-:W-:-:S04]  /*1090*/  ISETP.NE.U32.AND P0, PT, RZ, UR4, PT ;  /* 0x00000004ff007c0c */ /* 0x000fc8000bf05070 */
[----:B------:R-:W-:-:S13]  /*10a0*/  ISETP.NE.AND.EX P0, PT, RZ, UR5, PT, P0 ;  /* 0x00000005ff007c0c */ /* 0x000fda000bf05300 */
[----:B------:R-:W-:Y:S05]  /*10b0*/  @!P0 BRA `(.L_x_16) ;  /* 0x00000000000c8947 */ /* 0x000fea0003800000 */
[----:B01----:R-:W0:Y:S02]  /*10c0*/  LDC.64 R2, c[0x0][0x590] ;  /* 0x00016400ff027b82 */ /* 0x003e240000000a00 */
[----:B0-----:R1:W5:Y:S01]  /*10d0*/  LDG.E R30, desc[UR36][R2.64] ;  /* 0x00000024021e7981 */ /* 0x001362000c1e1900 */
[----:B------:R-:W-:Y:S05]  /*10e0*/  BRA `(.L_x_15) ;  /* 0x0000000000087947 */ /* 0x000fea0003800000 */
.L_x_16:
[----:B------:R-:W-:Y:S02]  /*10f0*/  ULDC UR4, c[0x0][0x584] ;  /* 0x0001610000047ab9 */ /* 0x000fe40000000800 */
[----:B------:R-:W-:-:S07]  /*1100*/  IMAD.U32 R30, RZ, RZ, UR4 ;  /* 0x00000004ff1e7e24 */ /* 0x000fce000f8e00ff */
.L_x_15:
[----:B------:R-:W-:-:S13]  /*1110*/  LOP3.LUT P0, RZ, R0, 0xff, RZ, 0xc0, !PT ;  /* 0x000000ff00ff7812 */ /* 0x000fda000780c0ff */
[----:B------:R-:W-:Y:S05]  /*1120*/  @!P0 EXIT ;  /* 0x000000000000894d */ /* 0x000fea0003800000 */
[----:B------:R-:W-:Y:S01]  /*1130*/  ULDC UR4, c[0x0][0x28c] ;  /* 0x0000a30000047ab9 */ /* 0x000fe20000000800 */
[----:B------:R-:W-:Y:S01]  /*1140*/  LOP3.LUT R42, R17, 0x1, RZ, 0xfc, !PT ;  /* 0x00000001112a7812 */ /* 0x000fe200078efcff */
[----:B------:R-:W-:Y:S01]  /*1150*/  UIADD3 UR4, UR4, 0x7f, URZ ;  /* 0x0000007f04047890 */ /* 0x000fe2000fffe03f */
[----:B------:R-:W-:Y:S01]  /*1160*/  UMOV UR38, URZ ;  /* 0x0000003f00267c82 */ /* 0x000fe20008000000 */
[----:B------:R-:W-:Y:S02]  /*1170*/  UMOV UR39, URZ ;  /* 0x0000003f00277c82 */ /* 0x000fe40008000000 */
[----:B------:R-:W-:-:S04]  /*1180*/  USHF.R.S32.HI UR5, URZ, 0x1f, UR4 ;  /* 0x0000001f3f057899 */ /* 0x000fc80008011404 */
[----:B------:R-:W-:-:S04]  /*1190*/  ULEA.HI UR5, UR5, UR4, URZ, 0x7 ;  /* 0x0000000405057291 */ /* 0x000fc8000f8f383f */
[----:B------:R-:W-:-:S12]  /*11a0*/  USHF.R.S32.HI UR40, URZ, 0x7, UR5 ;  /* 0x000000073f287899 */ /* 0x000fd80008011405 */
.L_x_56:
[----:B------:R-:W-:Y:S01]  /*11b0*/  LOP3.LUT R0, R16, 0x80, RZ, 0xc0, !PT ;  /* 0x0000008010007812 */ /* 0x000fe200078ec0ff */
[----:B--2---:R-:W2:Y:S01]  /*11c0*/  S2UR UR7, SR_CgaCtaId ;  /* 0x00000000000779c3 */ /* 0x004ea20000008800 */
[----:B------:R-:W-:Y:S02]  /*11d0*/  UMOV UR6, 0x400 ;  /* 0x0000040000067882 */ /* 0x000fe40000000000 */
[----:B------:R-:W-:-:S06]  /*11e0*/  SHF.R.U32.HI R0, RZ, 0x7, R0 ;  /* 0x00000007ff007819 */ /* 0x000fcc0000011600 */
[----:B------:R-:W3:Y:S01]  /*11f0*/  SHFL.IDX PT, R0, R0, RZ, 0x1f ;  /* 0x00001fff00007589 */ /* 0x000ee200000e0000 */
[----:B--2---:R-:W-:Y:S01]  /*1200*/  ULEA UR6, UR7, UR6, 0x18 ;  /* 0x0000000607067291 */ /* 0x004fe2000f8ec03f */
[----:B---3--:R-:W-:-:S13]  /*1210*/  R2UR UR4, R0 ;  /* 0x00000000000472ca */ /* 0x008fda00000e0000 */
[----:B------:R-:W-:-:S04]  /*1220*/  ULEA.HI UR5, UR4, UR4, URZ, 0x1 ;  /* 0x0000000404057291 */ /* 0x000fc8000f8f083f */
[----:B------:R-:W-:-:S04]  /*1230*/  ULOP3.LUT UR5, UR5, 0x7fffe, URZ, 0xc0, !UPT ;  /* 0x0007fffe05057892 */ /* 0x000fc8000f8ec03f */
[----:B------:R-:W-:-:S03]  /*1240*/  UIADD3 UR5, UR4, -UR5, URZ ;  /* 0x8000000504057290 */ /* 0x000fc6000fffe03f */
[----:B------:R-:W-:Y:S01]  /*1250*/  ULDC UR4, c[0x0][0x28c] ;  /* 0x0000a30000047ab9 */ /* 0x000fe20000000800 */
[----:B------:R-:W-:Y:S01]  /*1260*/  ULEA UR5, UR5, UR6, 0xd ;  /* 0x0000000605057291 */ /* 0x000fe2000f8e683f */
[----:B------:R-:W-:-:S03]  /*1270*/  ISETP.LT.AND P0, PT, RZ, UR4, PT ;  /* 0x00000004ff007c0c */ /* 0x000fc6000bf01270 */
[----:B------:R-:W-:-:S04]  /*1280*/  UIADD3 UR5, UR5, 0x100, URZ ;  /* 0x0000010005057890 */ /* 0x000fc8000fffe03f */
[----:B------:R-:W-:-:S04]  /*1290*/  USHF.R.U32.HI UR5, URZ, 0x4, UR5 ;  /* 0x000000043f057899 */ /* 0x000fc80008011605 */
[----:B------:R-:W-:Y:S02]  /*12a0*/  ULOP3.LUT UR41, UR5, 0x3fff, URZ, 0xc0, !UPT ;  /* 0x00003fff05297892 */ /* 0x000fe4000f8ec03f */
[----:B-1--4-:R-:W-:Y:S10]  /*12b0*/  @P0 BRA `(.L_x_17) ;  /* 0x0000000000400947 */ /* 0x012ff40003800000 */
[----:B------:R-:W-:Y:S01]  /*12c0*/  MOV R0, 0x0 ;  /* 0x0000000000007802 */ /* 0x000fe20000000f00 */
[----:B------:R-:W-:Y:S01]  /*12d0*/  ULDC.64 UR4, c[0x4][0x68] ;  /* 0x01001a0000047ab9 */ /* 0x000fe20000000a00 */
[----:B------:R-:W-:Y:S01]  /*12e0*/  ULDC.64 UR6, c[0x4][0x8] ;  /* 0x0100020000067ab9 */ /* 0x000fe20000000a00 */
[----:B------:R-:W-:Y:S01]  /*12f0*/  IMAD.U32 R4, RZ, RZ, UR4 ;  /* 0x00000004ff047e24 */ /* 0x000fe2000f8e00ff */
[----:B01----:R0:W1:Y:S01]  /*1300*/  LDC.64 R2, c[0x4][R0] ;  /* 0x0100000000027b82 */ /* 0x0030620000000a00 */
[----:B------:R-:W-:Y:S01]  /*1310*/  IMAD.U32 R5, RZ, RZ, UR5 ;  /* 0x00000005ff057e24 */ /* 0x000fe2000f8e00ff */
[----:B------:R-:W-:Y:S01]  /*1320*/  ULDC.64 UR4, c[0x4][0x70] ;  /* 0x01001c0000047ab9 */ /* 0x000fe20000000a00 */
[----:B------:R-:W-:Y:S02]  /*1330*/  IMAD.U32 R10, RZ, RZ, UR6 ;  /* 0x00000006ff0a7e24 */ /* 0x000fe4000f8e00ff */
[----:B------:R-:W-:Y:S02]  /*1340*/  IMAD.U32 R6, RZ, RZ, UR4 ;  /* 0x00000004ff067e24 */ /* 0x000fe4000f8e00ff */
[----:B------:R-:W-:-:S02]  /*1350*/  IMAD.U32 R7, RZ, RZ, UR5 ;  /* 0x00000005ff077e24 */ /* 0x000fc4000f8e00ff */
[----:B------:R-:W-:Y:S02]  /*1360*/  IMAD.U32 R11, RZ, RZ, UR7 ;  /* 0x00000007ff0b7e24 */ /* 0x000fe4000f8e00ff */
[----:B------:R-:W-:Y:S02]  /*1370*/  IMAD.MOV.U32 R8, RZ, RZ, 0x1e1 ;  /* 0x000001e1ff087424 */ /* 0x000fe400078e00ff */
[----:B------:R-:W-:Y:S02]  /*1380*/  IMAD.MOV.U32 R12, RZ, RZ, 0x1 ;  /* 0x00000001ff0c7424 */ /* 0x000fe400078e00ff */
[----:B0-----:R-:W-:-:S07]  /*1390*/  IMAD.MOV.U32 R13, RZ, RZ, RZ ;  /* 0x000000ffff0d7224 */ /* 0x001fce00078e00ff */
[----:B------:R-:W-:-:S07]  /*13a0*/  LEPC R20, `(.L_x_17) ;  /* 0x000000001014794e */ /* 0x000fce0000000000 */
[----:B-1---5:R-:W-:Y:S05]  /*13b0*/  CALL.ABS.NOINC R2 ;  /* 0x0000000002007343 */ /* 0x022fea0003c00000 */
.L_x_17:
[----:B------:R-:W-:-:S13]  /*13c0*/  ISETP.NE.AND P0, PT, R42, 0x3, PT ;  /* 0x000000032a00780c */ /* 0x000fda0003f05270 */
[----:B------:R-:W-:Y:S05]  /*13d0*/  @!P0 BRA `(.L_x_18) ;  /* 0x0000000000048947 */ /* 0x000fea0003800000 */
[----:B------:R-:W-:Y:S01]  /*13e0*/  BPT.TRAP 0x1 ;  /* 0x000000040000795c */ /* 0x000fe20000300000 */
.L_x_18:
[----:B------:R-:W2:Y:S01]  /*13f0*/  S2UR UR5, SR_CgaCtaId ;  /* 0x00000000000579c3 */ /* 0x000ea20000008800 */
[----:B------:R-:W-:Y:S01]  /*1400*/  UMOV UR4, 0x400 ;  /* 0x0000040000047882 */ /* 0x000fe20000000000 */
[----:B------:R-:W-:Y:S02]  /*1410*/  IMAD.U32 R0, RZ, RZ, UR38 ;  /* 0x00000026ff007e24 */ /* 0x000fe4000f8e00ff */
[----:B01----:R-:W-:-:S03]  /*1420*/  IMAD.U32 R2, RZ, RZ, UR39 ;  /* 0x00000027ff027e24 */ /* 0x003fc6000f8e00ff */
[----:B------:R-:W-:Y:S01]  /*1430*/  SHF.L.U32 R0, R0, 0x1f, RZ ;  /* 0x0000001f00007819 */ /* 0x000fe200000006ff */
[----:B--2---:R-:W-:-:S06]  /*1440*/  ULEA UR4, UR5, UR4, 0x18 ;  /* 0x0000000405047291 */ /* 0x004fcc000f8ec03f */
[----:B------:R-:W-:-:S04]  /*1450*/  IMAD.U32 R5, RZ, RZ, UR4 ;  /* 0x00000004ff057e24 */ /* 0x000fc8000f8e00ff */
[----:B------:R-:W-:-:S04]  /*1460*/  IMAD R3, R2, 0x8, R5 ;  /* 0x0000000802037824 */ /* 0x000fc800078e0205 */
[----:B------:R0:W1:Y:S01]  /*1470*/  SYNCS.PHASECHK.TRANS64.TRYWAIT P1, [R3+URZ], R0 ;  /* 0x00000000030075a7 */ /* 0x000062000802017f */
[----:B------:R-:W-:Y:S05]  /*1480*/  @!P0 BRA `(.L_x_19) ;  /* 0x0000000000048947 */ /* 0x000fea0003800000 */
[----:B------:R-:W-:Y:S01]  /*1490*/  BPT.TRAP 0x1 ;  /* 0x000000040000795c */ /* 0x000fe20000300000 */
.L_x_19:
[----:B-1----:R-:W-:Y:S05]  /*14a0*/  @P1 BRA `(.L_x_20) ;  /* 0x0000000000081947 */ /* 0x002fea0003800000 */
[----:B------:R-:W1:Y:S02]  /*14b0*/  SYNCS.PHASECHK.TRANS64.TRYWAIT P1, [R3+URZ], R0 ;  /* 0x00000000030075a7 */ /* 0x000e64000802017f */
[----:B-1----:R-:W-:Y:S05]  /*14c0*/  @!P1 BRA `(.L_x_21) ;  /* 0x0000004800249947 */ /* 0x002fea0003800000 */
.L_x_20:
[----:B------:R-:W-:-:S04]  /*14d0*/  UISETP.LT.AND UP0, UPT, UR40, 0x1, UPT ;  /* 0x000000012800788c */ /* 0x000fc8000bf01270 */
[----:B------:R-:W-:-:S06]  /*14e0*/  USEL UR4, UR40, 0x1, UP0 ;  /* 0x0000000128047887 */ /* 0x000fcc0008000000 */
[----:B01----:R-:W-:Y:S01]  /*14f0*/  IMAD.U32 R0, RZ, RZ, UR4 ;  /* 0x00000004ff007e24 */ /* 0x003fe2000f8e00ff */
[----:B------:R-:W-:Y:S05]  /*1500*/  WARPSYNC.ALL ;  /* 0x0000000000007948 */ /* 0x000fea0003800000 */
[----:B------:R-:W-:-:S04]  /*1510*/  IADD3 R0, -R0, UR40, RZ ;  /* 0x0000002800007c10 */ /* 0x000fc8000fffe1ff */
[----:B------:R-:W-:Y:S02]  /*1520*/  ISETP.GE.AND P1, PT, R0, 0x1, PT ;  /* 0x000000010000780c */ /* 0x000fe40003f26270 */
[----:B------:R-:W-:Y:S01]  /*1530*/  R2UR UR4, R5 ;  /* 0x00000000050472ca */ /* 0x000fe200000e0000 */
[----:B------:R-:W-:Y:S01]  /*1540*/  WARPGROUP.ARRIVE ;  /* 0x00000000000079c5 */ /* 0x000fe20000000000 */
[----:B------:R-:W-:Y:S01]  /*1550*/  UMOV UR9, 0x40000040 ;  /* 0x4000004000097882 */ /* 0x000fe20000000000 */
[----:B------:R-:W-:Y:S01]  /*1560*/  UMOV UR11, 0x40000000 ;  /* 0x40000000000b7882 */ /* 0x000fe20000000000 */
[----:B------:R-:W-:Y:S01]  /*1570*/  UMOV UR13, 0x40000040 ;  /* 0x40000040000d7882 */ /* 0x000fe20000000000 */
[----:B------:R-:W-:-:S08]  /*1580*/  UMOV UR15, UR11 ;  /* 0x0000000b000f7c82 */ /* 0x000fd00008000000 */
[----:B------:R-:W-:-:S04]  /*1590*/  UIADD3 UR4, UR4, 0x30100, URZ ;  /* 0x0003010004047890 */ /* 0x000fc8000fffe03f */
[----:B------:R-:W-:-:S04]  /*15a0*/  USHF.R.U32.HI UR4, URZ, 0x4, UR4 ;  /* 0x000000043f047899 */ /* 0x000fc80008011604 */
[----:B------:R-:W-:Y:S02]  /*15b0*/  ULOP3.LUT UR5, UR4, 0x3fff, URZ, 0xc0, !UPT ;  /* 0x00003fff04057892 */ /* 0x000fe4000f8ec03f */
[----:B------:R-:W-:Y:S02]  /*15c0*/  ULOP3.LUT UR4, UR41, 0x10000, URZ, 0xfc, !UPT ;  /* 0x0001000029047892 */ /* 0x000fe4000f8efc3f */
[----:B------:R-:W-:Y:S02]  /*15d0*/  ULOP3.LUT UR5, UR5, 0x10000, URZ, 0xfc, !UPT ;  /* 0x0001000005057892 */ /* 0x000fe4000f8efc3f */
[----:B------:R-:W-:Y:S02]  /*15e0*/  UIMAD UR8, UR39, 0x1800, UR4 ;  /* 0x00001800270878a4 */ /* 0x000fe4000f8e0204 */
[----:B------:R-:W-:Y:S02]  /*15f0*/  ULEA UR6, UR39, UR5, 0x7 ;  /* 0x0000000527067291 */ /* 0x000fe4000f8e383f */
[----:B------:R-:W-:-:S02]  /*1600*/  UIADD3 UR12, UR8, 0x400, URZ ;  /* 0x00000400080c7890 */ /* 0x000fc4000fffe03f */
[----:B------:R-:W-:-:S03]  /*1610*/  UIADD3 UR7, UR8, 0x800, URZ ;  /* 0x0000080008077890 */ /* 0x000fc6000fffe03f */
[----:B------:R-:W-:Y:S02]  /*1620*/  UMOV UR10, UR6 ;  /* 0x00000006000a7c82 */ /* 0x000fe40008000000 */
[----:B------:R-:W-:Y:S01]  /*1630*/  HGMMA.64x8x16.F32 R36, gdesc[UR8], RZ, !UPT, gsb0 ;  /* 0x00000000082479f0 */ /* 0x000fe2000c0008ff */
[----:B------:R-:W-:Y:S01]  /*1640*/  UMOV UR14, UR10 ;  /* 0x0000000a000e7c82 */ /* 0x000fe20008000000 */
[----:B------:R-:W-:Y:S01]  /*1650*/  UIADD3 UR9, UR8, 0x802, URZ ;  /* 0x0000080208097890 */ /* 0x000fe2000fffe03f */
[----:B------:R-:W-:Y:S02]  /*1660*/  WARPGROUP.DEPBAR.LE gsb0, 0x0 ;  /* 0x00008000000079c5 */ /* 0x000fe40000010000 */
[----:B------:R-:W-:-:S06]  /*1670*/  WARPGROUP.ARRIVE ;  /* 0x00000000000079c5 */ /* 0x000fcc0000000000 */
[----:B------:R-:W-:Y:S01]  /*1680*/  HGMMA.64x8x16.F32 R32, gdesc[UR12], RZ, !UPT, gsb0 ;  /* 0x000000000c2079f0 */ /* 0x000fe2000c0008ff */
[----:B------:R-:W-:Y:S01]  /*1690*/  UMOV UR14, UR10 ;  /* 0x0000000a000e7c82 */ /* 0x000fe20008000000 */
[----:B------:R-:W-:Y:S01]  /*16a0*/  UMOV UR15, UR11 ;  /* 0x0000000b000f7c82 */ /* 0x000fe20008000000 */
[----:B------:R-:W-:Y:S01]  /*16b0*/  UMOV UR12, UR7 ;  /* 0x00000007000c7c82 */ /* 0x000fe20008000000 */
[----:B------:R-:W-:Y:S01]  /*16c0*/  UMOV UR13, 0x40000040 ;  /* 0x40000040000d7882 */ /* 0x000fe20000000000 */
[----:B------:R-:W-:Y:S02]  /*16d0*/  UIADD3 UR7, UR8, 0x402, URZ ;  /* 0x0000040208077890 */ /* 0x000fe4000fffe03f */
[----:B------:R-:W-:Y:S01]  /*16e0*/  UIADD3 UR10, UR6, 0x46, URZ ;  /* 0x00000046060a7890 */ /* 0x000fe2000fffe03f */
[----:B------:R-:W-:Y:S01]  /*16f0*/  UMOV UR11, 0x40000000 ;  /* 0x40000000000b7882 */ /* 0x000fe20000000000 */
[----:B------:R-:W-:Y:S02]  /*1700*/  WARPGROUP.DEPBAR.LE gsb0, 0x0 ;  /* 0x00008000000079c5 */ /* 0x000fe40000010000 */
[----:B------:R-:W-:-:S06]  /*1710*/  WARPGROUP.ARRIVE ;  /* 0x00000000000079c5 */ /* 0x000fcc0000000000 */
[----:B------:R-:W-:Y:S01]  /*1720*/  HGMMA.64x8x16.F32 R24, gdesc[UR12], RZ, !UPT, gsb0 ;  /* 0x000000000c1879f0 */ /* 0x000fe2000c0008ff */
[----:B------:R-:W-:Y:S02]  /*1730*/  UIADD3 UR12, UR8, 0x2, URZ ;  /* 0x00000002080c7890 */ /* 0x000fe4000fffe03f */
[----:B------:R-:W-:Y:S01]  /*1740*/  UIADD3 UR14, UR6, 0x2, URZ ;  /* 0x00000002060e7890 */ /* 0x000fe2000fffe03f */
[----:B------:R-:W-:Y:S01]  /*1750*/  UMOV UR13, 0x40000040 ;  /* 0x40000040000d7882 */ /* 0x000fe20000000000 */
[----:B------:R-:W-:Y:S01]  /*1760*/  UMOV UR15, 0x40000000 ;  /* 0x40000000000f7882 */ /* 0x000fe20000000000 */
[----:B------:R-:W-:Y:S02]  /*1770*/  WARPGROUP.DEPBAR.LE gsb0, 0x0 ;  /* 0x00008000000079c5 */ /* 0x000fe40000010000 */
[----:B------:R-:W-:-:S06]  /*1780*/  WARPGROUP.ARRIVE ;  /* 0x00000000000079c5 */ /* 0x000fcc0000000000 */
[----:B------:R-:W-:Y:S01]  /*1790*/  HGMMA.64x8x16.F32 R36, gdesc[UR12], R36, gsb0 ;  /* 0x000000000c2479f0 */ /* 0x000fe20008000824 */
[----:B------:R-:W-:Y:S01]  /*17a0*/  UMOV UR12, UR7 ;  /* 0x00000007000c7c82 */ /* 0x000fe20008000000 */
[----:B------:R-:W-:Y:S01]  /*17b0*/  UMOV UR13, 0x40000040 ;  /* 0x40000040000d7882 */ /* 0x000fe20000000000 */
[----:B------:R-:W-:Y:S01]  /*17c0*/  UIADD3 UR7, UR8, 0x404, URZ ;  /* 0x0000040408077890 */ /* 0x000fe2000fffe03f */
        /* <DEDUP_REMOVED lines=101> */
[----:B------:R-:W-:Y:S01]  /*1e20*/  UMOV UR9, 0x40000040 ;  /* 0x4000004000097882 */ /* 0x000fe20000000000 */
[----:B------:R-:W-:Y:S02]  /*1e30*/  WARPGROUP.DEPBAR.LE gsb0, 0x0 ;  /* 0x00008000000079c5 */ /* 0x000fe40000010000 */
[----:B------:R-:W-:-:S06]  /*1e40*/  WARPGROUP.ARRIVE ;  /* 0x00000000000079c5 */ /* 0x000fcc0000000000 */
[----:B------:R-:W-:Y:S01]  /*1e50*/  HGMMA.64x8x16.F32 R24, gdesc[UR12], R24, gsb0 ;  /* 0x000000000c1879f0 */ /* 0x000fe20008000818 */
[----:B------:R-:W-:-:S03]  /*1e60*/  UIADD3 UR12, UR8, 0x1406, URZ ;  /* 0x00001406080c7890 */ /* 0x000fc6000fffe03f */
[----:B------:R-:W-:Y:S01]  /*1e70*/  UMOV UR8, UR7 ;  /* 0x0000000700087c82 */ /* 0x000fe20008000000 */
[----:B------:R-:W-:Y:S02]  /*1e80*/  WARPGROUP.DEPBAR.LE gsb0, 0x0 ;  /* 0x00008000000079c5 */ /* 0x000fe40000010000 */
[----:B------:R-:W-:-:S06]  /*1e90*/  WARPGROUP.ARRIVE ;  /* 0x00000000000079c5 */ /* 0x000fcc0000000000 */
[----:B------:R-:W-:Y:S01]  /*1ea0*/  HGMMA.64x8x16.F32 R36, gdesc[UR8], R36, gsb0 ;  /* 0x00000000082479f0 */ /* 0x000fe20008000824 */
[----:B------:R-:W-:Y:S01]  /*1eb0*/  UMOV UR8, UR6 ;  /* 0x0000000600087c82 */ /* 0x000fe20008000000 */
[----:B------:R-:W-:Y:S01]  /*1ec0*/  UMOV UR9, 0x40000040 ;  /* 0x4000004000097882 */ /* 0x000fe20000000000 */
[----:B------:R-:W-:Y:S02]  /*1ed0*/  WARPGROUP.DEPBAR.LE gsb0, 0x0 ;  /* 0x00008000000079c5 */ /* 0x000fe40000010000 */
[----:B------:R-:W-:-:S06]  /*1ee0*/  WARPGROUP.ARRIVE ;  /* 0x00000000000079c5 */ /* 0x000fcc0000000000 */
[----:B------:R-:W-:Y:S01]  /*1ef0*/  HGMMA.64x8x16.F32 R32, gdesc[UR8], R32, gsb0 ;  /* 0x00000000082079f0 */ /* 0x000fe20008000820 */
[----:B------:R-:W-:Y:S01]  /*1f00*/  UMOV UR8, UR12 ;  /* 0x0000000c00087c82 */ /* 0x000fe20008000000 */
[----:B------:R-:W-:Y:S01]  /*1f10*/  UMOV UR9, 0x40000040 ;  /* 0x4000004000097882 */ /* 0x000fe20000000000 */
[----:B------:R-:W-:Y:S02]  /*1f20*/  WARPGROUP.DEPBAR.LE gsb0, 0x0 ;  /* 0x00008000000079c5 */ /* 0x000fe40000010000 */
[----:B------:R-:W-:-:S06]  /*1f30*/  WARPGROUP.ARRIVE ;  /* 0x00000000000079c5 */ /* 0x000fcc0000000000 */
[----:B------:R-:W-:Y:S03]  /*1f40*/  HGMMA.64x8x16.F32 R24, gdesc[UR8], R24, gsb0 ;  /* 0x00000000081879f0 */ /* 0x000fe60008000818 */
[----:B------:R-:W-:Y:S02]  /*1f50*/  WARPGROUP.DEPBAR.LE gsb0, 0x0 ;  /* 0x00008000000079c5 */ /* 0x000fe40000010000 */
[----:B------:R-:W-:Y:S05]  /*1f60*/  @!P1 BRA `(.L_x_22) ;  /* 0x0000000c001c9947 */ /* 0x000fea0003800000 */
[----:B------:R-:W-:Y:S02]  /*1f70*/  UIADD3 UR6, UR39, 0x1, URZ ;  /* 0x0000000127067890 */ /* 0x000fe4000fffe03f */
[----:B------:R-:W-:Y:S02]  /*1f80*/  IMAD.U32 R2, RZ, RZ, UR39 ;  /* 0x00000027ff027e24 */ /* 0x000fe4000f8e00ff */
[----:B------:R-:W-:-:S04]  /*1f90*/  UISETP.NE.AND UP0, UPT, UR6, 0x2, UPT ;  /* 0x000000020600788c */ /* 0x000fc8000bf05270 */
[----:B------:R-:W-:Y:S02]  /*1fa0*/  USEL UR7, URZ, 0x1, UP0 ;  /* 0x000000013f077887 */ /* 0x000fe40008000000 */
[----:B------:R-:W-:Y:S02]  /*1fb0*/  USEL UR6, UR6, URZ, UP0 ;  /* 0x0000003f06067287 */ /* 0x000fe40008000000 */
[----:B------:R-:W-:-:S06]  /*1fc0*/  ULOP3.LUT UR7, UR38, UR7, URZ, 0x3c, !UPT ;  /* 0x0000000726077292 */ /* 0x000fcc000f8e3c3f */
[----:B------:R-:W-:-:S07]  /*1fd0*/  IMAD.U32 R6, RZ, RZ, UR7 ;  /* 0x00000007ff067e24 */ /* 0x000fce000f8e00ff */
.L_x_29:
[----:B------:R-:W-:Y:S05]  /*1fe0*/  @!P0 BRA `(.L_x_23) ;  /* 0x0000000000048947 */ /* 0x000fea0003800000 */
[----:B------:R-:W-:Y:S01]  /*1ff0*/  BPT.TRAP 0x1 ;  /* 0x000000040000795c */ /* 0x000fe20000300000 */
.L_x_23:
[----:B------:R-:W0:Y:S01]  /*2000*/  S2UR UR8, SR_CgaCtaId ;  /* 0x00000000000879c3 */ /* 0x000e220000008800 */
[----:B------:R-:W-:Y:S01]  /*2010*/  UMOV UR7, 0x400 ;  /* 0x0000040000077882 */ /* 0x000fe20000000000 */
[----:B------:R-:W-:Y:S01]  /*2020*/  IMAD.U32 R4, RZ, RZ, UR6 ;  /* 0x00000006ff047e24 */ /* 0x000fe2000f8e00ff */
[----:B------:R-:W-:Y:S01]  /*2030*/  SHF.L.U32 R3, R6, 0x1f, RZ ;  /* 0x0000001f06037819 */ /* 0x000fe200000006ff */
[----:B0-----:R-:W-:-:S06]  /*2040*/  ULEA UR7, UR8, UR7, 0x18 ;  /* 0x0000000708077291 */ /* 0x001fcc000f8ec03f */
[----:B------:R-:W-:-:S04]  /*2050*/  IMAD.U32 R5, RZ, RZ, UR7 ;  /* 0x00000007ff057e24 */ /* 0x000fc8000f8e00ff */
[----:B------:R-:W-:-:S04]  /*2060*/  IMAD R4, R4, 0x8, R5 ;  /* 0x0000000804047824 */ /* 0x000fc800078e0205 */
[----:B------:R0:W1:Y:S01]  /*2070*/  SYNCS.PHASECHK.TRANS64.TRYWAIT P1, [R4+URZ], R3 ;  /* 0x00000003040075a7 */ /* 0x000062000802017f */
[----:B------:R-:W-:Y:S05]  /*2080*/  @!P0 BRA `(.L_x_24) ;  /* 0x0000000000048947 */ /* 0x000fea0003800000 */
[----:B------:R-:W-:Y:S01]  /*2090*/  BPT.TRAP 0x1 ;  /* 0x000000040000795c */ /* 0x000fe20000300000 */
.L_x_24:
[----:B-1----:R-:W-:Y:S05]  /*20a0*/  @P1 BRA `(.L_x_25) ;  /* 0x0000000000081947 */ /* 0x002fea0003800000 */
[----:B------:R-:W1:Y:S02]  /*20b0*/  SYNCS.PHASECHK.TRANS64.TRYWAIT P1, [R4+URZ], R3 ;  /* 0x00000003040075a7 */ /* 0x000e64000802017f */
[----:B-1----:R-:W-:Y:S05]  /*20c0*/  @!P1 BRA `(.L_x_26) ;  /* 0x0000003c00389947 */ /* 0x002fea0003800000 */
.L_x_25:
[----:B------:R-:W-:Y:S01]  /*20d0*/  ULEA UR10, UR6, UR5, 0x7 ;  /* 0x00000005060a7291 */ /* 0x000fe2000f8e383f */
[----:B------:R-:W-:Y:S01]  /*20e0*/  WARPGROUP.ARRIVE ;  /* 0x00000000000079c5 */ /* 0x000fe20000000000 */
[----:B------:R-:W-:Y:S01]  /*20f0*/  UIMAD UR8, UR6, 0x1800, UR4 ;  /* 0x00001800060878a4 */ /* 0x000fe2000f8e0204 */
[----:B------:R-:W-:Y:S01]  /*2100*/  UMOV UR11, 0x40000000 ;  /* 0x40000000000b7882 */ /* 0x000fe20000000000 */
[----:B------:R-:W-:Y:S02]  /*2110*/  UMOV UR9, 0x40000040 ;  /* 0x4000004000097882 */ /* 0x000fe40000000000 */
[----:B------:R-:W-:Y:S01]  /*2120*/  UIADD3 UR12, UR8, 0x400, URZ ;  /* 0x00000400080c7890 */ /* 0x000fe2000fffe03f */
[----:B------:R-:W-:Y:S01]  /*2130*/  UMOV UR14, UR10 ;  /* 0x0000000a000e7c82 */ /* 0x000fe20008000000 */
[----:B------:R-:W-:Y:S01]  /*2140*/  UMOV UR15, UR11 ;  /* 0x0000000b000f7c82 */ /* 0x000fe20008000000 */
[----:B------:R-:W-:Y:S02]  /*2150*/  UMOV UR13, 0x40000040 ;  /* 0x40000040000d7882 */ /* 0x000fe40000000000 */
[----:B------:R-:W-:Y:S01]  /*2160*/  HGMMA.64x8x16.F32 R36, gdesc[UR8], R36, gsb0 ;  /* 0x00000000082479f0 */ /* 0x000fe20008000824 */
[----:B------:R-:W-:-:S02]  /*2170*/  UIADD3 UR7, UR8, 0x800, URZ ;  /* 0x0000080008077890 */ /* 0x000fc4000fffe03f */
[----:B------:R-:W-:Y:S01]  /*2180*/  UIADD3 UR9, UR8, 0x802, URZ ;  /* 0x0000080208097890 */ /* 0x000fe2000fffe03f */
[----:B------:R-:W-:Y:S02]  /*2190*/  WARPGROUP.DEPBAR.LE gsb0, 0x0 ;  /* 0x00008000000079c5 */ /* 0x000fe40000010000 */
[----:B------:R-:W-:-:S06]  /*21a0*/  WARPGROUP.ARRIVE ;  /* 0x00000000000079c5 */ /* 0x000fcc0000000000 */
[----:B------:R-:W-:Y:S01]  /*21b0*/  HGMMA.64x8x16.F32 R32, gdesc[UR12], R32, gsb0 ;  /* 0x000000000c2079f0 */ /* 0x000fe20008000820 */
[----:B------:R-:W-:Y:S01]  /*21c0*/  UMOV UR14, UR10 ;  /* 0x0000000a000e7c82 */ /* 0x000fe20008000000 */
[----:B------:R-:W-:Y:S01]  /*21d0*/  UMOV UR15, UR11 ;  /* 0x0000000b000f7c82 */ /* 0x000fe20008000000 */
[----:B------:R-:W-:Y:S01]  /*21e0*/  UMOV UR12, UR7 ;  /* 0x00000007000c7c82 */ /* 0x000fe20008000000 */
[----:B------:R-:W-:Y:S01]  /*21f0*/  UMOV UR13, 0x40000040 ;  /* 0x40000040000d7882 */ /* 0x000fe20000000000 */
[----:B------:R-:W-:Y:S01]  /*2200*/  UIADD3 UR7, UR8, 0x402, URZ ;  /* 0x0000040208077890 */ /* 0x000fe2000fffe03f */
[----:B------:R-:W-:Y:S01]  /*2210*/  UMOV UR11, 0x40000000 ;  /* 0x40000000000b7882 */ /* 0x000fe20000000000 */
        /* <DEDUP_REMOVED lines=118> */
[----:B------:R-:W-:Y:S02]  /*2980*/  UIADD3 UR12, UR8, 0x1006, URZ ;  /* 0x00001006080c7890 */ /* 0x000fe4000fffe03f */
        /* <DEDUP_REMOVED lines=17> */
[----:B------:R-:W-:Y:S01]  /*2aa0*/  BPT.TRAP 0x1 ;  /* 0x000000040000795c */ /* 0x000fe20000300000 */
.L_x_27:
[----:B------:R-:W-:-:S13]  /*2ab0*/  ISETP.NE.AND P1, PT, R28, RZ, PT ;  /* 0x000000ff1c00720c */ /* 0x000fda0003f25270 */
[----:B01----:R-:W-:-:S04]  /*2ac0*/  @P1 IMAD R3, R2, 0x8, R5 ;  /* 0x0000000802031824 */ /* 0x003fc800078e0205 */
[----:B------:R-:W-:-:S05]  /*2ad0*/  @P1 VIADD R4, R3, 0x10 ;  /* 0x0000001003041836 */ /* 0x000fca0000000000 */
[----:B------:R-:W-:-:S04]  /*2ae0*/  @P1 PRMT R4, R23, 0x654, R4 ;  /* 0x0000065417041816 */ /* 0x000fc80000000004 */
[----:B------:R0:W-:Y:S01]  /*2af0*/  @P1 SYNCS.ARRIVE.TRANS64.RED.A1T0 RZ, [R4+URZ], RZ ;  /* 0x000000ff04ff19a7 */ /* 0x0001e2000810043f */
[----:B------:R-:W-:-:S13]  /*2b00*/  ISETP.GT.U32.AND P1, PT, R17, 0x1, PT ;  /* 0x000000011100780c */ /* 0x000fda0003f24070 */
[----:B0-----:R-:W-:Y:S05]  /*2b10*/  @P1 BRA `(.L_x_28) ;  /* 0x0000000000041947 */ /* 0x001fea0003800000 */
[----:B------:R-:W-:Y:S01]  /*2b20*/  BPT.TRAP 0x1 ;  /* 0x000000040000795c */ /* 0x000fe20000300000 */
.L_x_28:
[----:B------:R-:W-:Y:S01]  /*2b30*/  UIADD3 UR6, UR6, 0x1, URZ ;  /* 0x0000000106067890 */ /* 0x000fe2000fffe03f */
[----:B------:R-:W-:Y:S01]  /*2b40*/  ISETP.GT.AND P2, PT, R0, 0x1, PT ;  /* 0x000000010000780c */ /* 0x000fe20003f44270 */
[----:B------:R-:W-:Y:S02]  /*2b50*/  VIADD R2, R2, 0x1 ;  /* 0x0000000102027836 */ /* 0x000fe40000000000 */
[----:B------:R-:W-:Y:S01]  /*2b60*/  UISETP.NE.AND UP0, UPT, UR6, 0x2, UPT ;  /* 0x000000020600788c */ /* 0x000fe2000bf05270 */
[----:B------:R-:W-:Y:S02]  /*2b70*/  VIADD R0, R0, 0xffffffff ;  /* 0xffffffff00007836 */ /* 0x000fe40000000000 */
[C---:B------:R-:W-:Y:S01]  /*2b80*/  ISETP.NE.AND P1, PT, R2.reuse, 0x2, PT ;  /* 0x000000020200780c */ /* 0x040fe20003f25270 */
[----:B------:R-:W-:Y:S02]  /*2b90*/  USEL UR7, URZ, 0x1, UP0 ;  /* 0x000000013f077887 */ /* 0x000fe40008000000 */
[----:B------:R-:W-:Y:S01]  /*2ba0*/  USEL UR6, UR6, URZ, UP0 ;  /* 0x0000003f06067287 */ /* 0x000fe20008000000 */
[----:B------:R-:W-:-:S03]  /*2bb0*/  SEL R2, R2, RZ, P1 ;  /* 0x000000ff02027207 */ /* 0x000fc60000800000 */
[----:B------:R-:W-:Y:S01]  /*2bc0*/  LOP3.LUT R6, R6, UR7, RZ, 0x3c, !PT ;  /* 0x0000000706067c12 */ /* 0x000fe2000f8e3cff */
[----:B------:R-:W-:Y:S07]  /*2bd0*/  @P2 BRA `(.L_x_29) ;  /* 0xfffffff400002947 */ /* 0x000fee000383ffff */
.L_x_22:
[----:B------:R-:W0:Y:S02]  /*2be0*/  LDC R0, c[0x0][0x28c] ;  /* 0x0000a300ff007b82 */ /* 0x000e240000000800 */
[----:B0-----:R-:W-:-:S13]  /*2bf0*/  ISETP.GE.AND P1, PT, R0, 0x1, PT ;  /* 0x000000010000780c */ /* 0x001fda0003f26270 */
[----:B------:R-:W-:Y:S05]  /*2c00*/  @!P1 BRA `(.L_x_30) ;  /* 0x0000000000409947 */ /* 0x000fea0003800000 */
[----:B------:R-:W-:Y:S05]  /*2c10*/  @!P0 BRA `(.L_x_31) ;  /* 0x0000000000048947 */ /* 0x000fea0003800000 */
[----:B------:R-:W-:Y:S01]  /*2c20*/  BPT.TRAP 0x1 ;  /* 0x000000040000795c */ /* 0x000fe20000300000 */
.L_x_31:
[----:B------:R-:W-:Y:S01]  /*2c30*/  ISETP.NE.AND P0, PT, R28, RZ, PT ;  /* 0x000000ff1c00720c */ /* 0x000fe20003f05270 */
[----:B------:R-:W-:-:S12]  /*2c40*/  UISETP.LT.AND UP1, UPT, UR40, 0x1, UPT ;  /* 0x000000012800788c */ /* 0x000fd8000bf21270 */
[----:B------:R-:W-:-:S05]  /*2c50*/  VOTEU.ANY UP0, P0 ;  /* 0x00000000003f7886 */ /* 0x000fca0000000100 */
[----:B------:R-:W-:-:S04]  /*2c60*/  @UP0 USEL UR4, UR40, 0x1, UP1 ;  /* 0x0000000128040887 */ /* 0x000fc80008800000 */
[----:B------:R-:W-:-:S06]  /*2c70*/  @UP0 UIADD3 UR4, UR39, UR40, -UR4 ;  /* 0x0000002827040290 */ /* 0x000fcc000fffe804 */
[----:B------:R-:W-:-:S04]  /*2c80*/  IMAD.U32 R0, RZ, RZ, UR4 ;  /* 0x00000004ff007e24 */ /* 0x000fc8000f8e00ff */
[----:B------:R-:W-:-:S05]  /*2c90*/  @P0 IMAD.SHL.U32 R0, R0, 0x8, RZ ;  /* 0x0000000800000824 */ /* 0x000fca00078e00ff */
[----:B------:R-:W-:-:S04]  /*2ca0*/  @P0 LOP3.LUT R0, R0, 0x8, RZ, 0xc0, !PT ;  /* 0x0000000800000812 */ /* 0x000fc800078ec0ff */
[----:B------:R-:W-:-:S04]  /*2cb0*/  @P0 IADD3 R0, R5, 0x10, R0 ;  /* 0x0000001005000810 */ /* 0x000fc80007ffe000 */
[----:B------:R-:W-:-:S04]  /*2cc0*/  @P0 PRMT R0, R23, 0x654, R0 ;  /* 0x0000065417000816 */ /* 0x000fc80000000000 */
[----:B------:R0:W-:Y:S01]  /*2cd0*/  @P0 SYNCS.ARRIVE.TRANS64.RED.A1T0 RZ, [R0+URZ], RZ ;  /* 0x000000ff00ff09a7 */ /* 0x0001e2000810043f */
[----:B------:R-:W-:-:S13]  /*2ce0*/  ISETP.GT.U32.AND P0, PT, R17, 0x1, PT ;  /* 0x000000011100780c */ /* 0x000fda0003f04070 */
[----:B0-----:R-:W-:Y:S05]  /*2cf0*/  @P0 BRA `(.L_x_30) ;  /* 0x0000000000040947 */ /* 0x001fea0003800000 */
[----:B------:R-:W-:Y:S01]  /*2d00*/  BPT.TRAP 0x1 ;  /* 0x000000040000795c */ /* 0x000fe20000300000 */
.L_x_30:
[----:B------:R-:W0:Y:S01]  /*2d10*/  LDC R4, c[0x0][0x288] ;  /* 0x0000a200ff047b82 */ /* 0x000e220000000800 */
[--C-:B------:R-:W-:Y:S01]  /*2d20*/  SHF.R.U32.HI R0, RZ, 0x2, R16.reuse ;  /* 0x00000002ff007819 */ /* 0x100fe20000011610 */
[----:B------:R-:W-:Y:S01]  /*2d30*/  UIADD3 UR39, UR40, UR39, URZ ;  /* 0x0000002728277290 */ /* 0x000fe2000fffe03f */
[----:B------:R-:W-:Y:S01]  /*2d40*/  SHF.R.U32.HI R5, RZ, 0x7, R16 ;  /* 0x00000007ff057819 */ /* 0x000fe20000011610 */
[----:B------:R-:W-:Y:S01]  /*2d50*/  IMAD.SHL.U32 R41, R41, 0x8, RZ ;  /* 0x0000000829297824 */ /* 0x000fe200078e00ff */
[----:B------:R-:W-:Y:S01]  /*2d60*/  LOP3.LUT R2, R0, 0x7, RZ, 0xc0, !PT ;  /* 0x0000000700027812 */ /* 0x000fe200078ec0ff */
[----:B------:R-:W-:Y:S01]  /*2d70*/  USHF.R.U32.HI UR4, URZ, 0x1, UR39 ;  /* 0x000000013f047899 */ /* 0x000fe20008011627 */
[----:B------:R-:W-:Y:S01]  /*2d80*/  LOP3.LUT R3, R16, 0x60, RZ, 0xc0, !PT ;  /* 0x0000006010037812 */ /* 0x000fe200078ec0ff */
[----:B------:R-:W-:Y:S01]  /*2d90*/  IMAD R13, R40, 0x180, RZ ;  /* 0x00000180280d7824 */ /* 0x000fe200078e02ff */
[----:B------:R-:W-:Y:S01]  /*2da0*/  LOP3.LUT R0, R5, 0x1, RZ, 0xc0, !PT ;  /* 0x0000000105007812 */ /* 0x000fe200078ec0ff */
[----:B------:R-:W-:Y:S01]  /*2db0*/  ULOP3.LUT UR4, UR4, 0x1, URZ, 0xc0, !UPT ;  /* 0x0000000104047892 */ /* 0x000fe2000f8ec03f */
[----:B------:R-:W-:Y:S01]  /*2dc0*/  SHF.R.U32.HI R11, RZ, 0x1, R3 ;  /* 0x00000001ff0b7819 */ /* 0x000fe20000011603 */
[----:B------:R-:W-:Y:S01]  /*2dd0*/  IMAD.SHL.U32 R6, R16, 0x2, RZ ;  /* 0x0000000210067824 */ /* 0x000fe200078e00ff */
[----:B------:R-:W-:Y:S01]  /*2de0*/  ULDC UR8, c[0x0][0x284] ;  /* 0x0000a10000087ab9 */ /* 0x000fe20000000800 */
[----:B------:R-:W-:Y:S01]  /*2df0*/  IMAD.SHL.U32 R3, R0, 0x40, RZ ;  /* 0x0000004000037824 */ /* 0x000fe200078e00ff */
[--C-:B------:R-:W-:Y:S01]  /*2e00*/  IADD3 R5, RZ, -R11, -R2.reuse ;  /* 0x8000000bff057210 */ /* 0x100fe20007ffe802 */
[----:B------:R-:W-:Y:S01]  /*2e10*/  UISETP.GT.U32.AND UP1, UPT, UR39, 0x1, UPT ;  /* 0x000000012700788c */ /* 0x000fe2000bf24070 */
[----:B------:R-:W-:Y:S01]  /*2e20*/  SHF.R.S32.HI R21, RZ, 0x1f, R31 ;  /* 0x0000001fff157819 */ /* 0x000fe2000001141f */
[----:B------:R-:W-:Y:S01]  /*2e30*/  UISETP.NE.U32.AND UP0, UPT, UR4, 0x1, UPT ;  /* 0x000000010400788c */ /* 0x000fe2000bf05070 */
[----:B------:R-:W-:Y:S01]  /*2e40*/  LOP3.LUT R3, R3, 0x40, R2, 0xe2, !PT ;  /* 0x0000004003037812 */ /* 0x000fe200078ee202 */
[----:B------:R-:W-:Y:S01]  /*2e50*/  ULDC.64 UR6, c[0x0][0x5d0] ;  /* 0x0001740000067ab9 */ /* 0x000fe20000000a00 */
[----:B------:R-:W-:Y:S01]  /*2e60*/  LOP3.LUT R2, R16, 0x3, RZ, 0xc0, !PT ;  /* 0x0000000310027812 */ /* 0x000fe200078ec0ff */
[----:B------:R-:W-:Y:S01]  /*2e70*/  UISETP.LT.U32.AND UP1, UPT, UR40, 0x2, UP1 ;  /* 0x000000022800788c */ /* 0x000fe20008f21070 */
[C---:B------:R-:W-:Y:S01]  /*2e80*/  LOP3.LUT R6, R41.reuse, 0x6, R6, 0xf8, !PT ;  /* 0x0000000629067812 */ /* 0x040fe200078ef806 */
[----:B------:R-:W-:Y:S01]  /*2e90*/  UISETP.GT.U32.AND UP0, UPT, UR40, 0x1, !UP0 ;  /* 0x000000012800788c */ /* 0x000fe2000c704070 */
[----:B0-----:R-:W-:Y:S01]  /*2ea0*/  ISETP.GE.AND P0, PT, R41, R4, PT ;  /* 0x000000042900720c */ /* 0x001fe20003f06270 */
[----:B------:R-:W-:Y:S01]  /*2eb0*/  IMAD R2, R2, -0x2, R4 ;  /* 0xfffffffe02027824 */ /* 0x000fe200078e0204 */
[----:B------:R-:W-:Y:S01]  /*2ec0*/  SHF.R.S32.HI R7, RZ, 0x1f, R6 ;  /* 0x0000001fff077819 */ /* 0x000fe20000011406 */
[----:B------:R-:W-:Y:S01]  /*2ed0*/  IMAD R4, R21, UR6, RZ ;  /* 0x0000000615047c24 */ /* 0x000fe2000f8e02ff */
[----:B------:R-:W-:Y:S01]  /*2ee0*/  ISETP.GE.OR P0, PT, R13, UR8, P0 ;  /* 0x000000080d007c0c */ /* 0x000fe20008706670 */
[----:B------:R-:W-:Y:S01]  /*2ef0*/  IMAD R0, R0, -0x40, R5 ;  /* 0xffffffc000007824 */ /* 0x000fe200078e0205 */
[----:B------:R-:W-:Y:S01]  /*2f00*/  USEL UR5, URZ, 0x1, !UP1 ;  /* 0x000000013f057887 */ /* 0x000fe2000c800000 */
[----:B------:R-:W-:Y:S01]  /*2f10*/  IMAD.WIDE R8, R40, 0x180, RZ ;  /* 0x0000018028087825 */ /* 0x000fe200078e02ff */
[----:B------:R-:W-:-:S02]  /*2f20*/  USEL UR4, URZ, 0x1, !UP0 ;  /* 0x000000013f047887 */ /* 0x000fc4000c000000 */
[----:B------:R-:W-:Y:S01]  /*2f30*/  ULOP3.LUT UR39, UR39, 0x1, URZ, 0xc0, !UPT ;  /* 0x0000000127277892 */ /* 0x000fe2000f8ec03f */
[C---:B------:R-:W-:Y:S01]  /*2f40*/  IMAD R15, R31.reuse, UR7, R4 ;  /* 0x000000071f0f7c24 */ /* 0x040fe2000f8e0204 */
[----:B------:R-:W-:Y:S01]  /*2f50*/  ULOP3.LUT UR38, UR4, UR38, UR5, 0x96, !UPT ;  /* 0x0000002604267292 */ /* 0x000fe2000f8e9605 */
[----:B------:R-:W-:Y:S01]  /*2f60*/  IMAD.WIDE.U32 R4, R31, UR6, R6 ;  /* 0x000000061f047c25 */ /* 0x000fe2000f8e0006 */
[----:B------:R-:W-:Y:S02]  /*2f70*/  IADD3 R50, -R13, UR8, R0 ;  /* 0x000000080d327c10 */ /* 0x000fe4000fffe100 */
[----:B------:R-:W-:Y:S01]  /*2f80*/  LOP3.LUT R51, R8, R3, R11, 0xfe, !PT ;  /* 0x0000000308337212 */ /* 0x000fe200078efe0b */
[----:B------:R-:W-:Y:S02]  /*2f90*/  IMAD.IADD R5, R5, 0x1, R15 ;  /* 0x0000000105057824 */ /* 0x000fe400078e020f */
[----:B------:R-:W-:Y:S02]  /*2fa0*/  IMAD.IADD R2, R2, 0x1, -R41 ;  /* 0x0000000102027824 */ /* 0x000fe400078e0a29 */
[----:B------:R-:W-:Y:S01]  /*2fb0*/  IMAD.MOV.U32 R0, RZ, RZ, -0x1 ;  /* 0xffffffffff007424 */ /* 0x000fe200078e00ff */
[----:B------:R-:W-:Y:S06]  /*2fc0*/  @P0 BRA `(.L_x_32) ;  /* 0x0000001000740947 */ /* 0x000fec0003800000 */
[----:B------:R-:W0:Y:S01]  /*2fd0*/  LDC.64 R48, c[0x0][0x5c8] ;  /* 0x00017200ff307b82 */ /* 0x000e220000000a00 */
[----:B-----5:R-:W-:Y:S01]  /*2fe0*/  FSETP.NEU.AND P1, PT, R30, RZ, PT ;  /* 0x000000ff1e00720b */ /* 0x020fe20003f2d000 */
[----:B------:R-:W-:Y:S01]  /*2ff0*/  BSSY B0, `(.L_x_32) ;  /* 0x000011a000007945 */ /* 0x000fe20003800000 */
[----:B------:R-:W-:-:S04]  /*3000*/  ISETP.GT.AND P0, PT, R50, RZ, PT ;  /* 0x000000ff3200720c */ /* 0x000fc80003f04270 */
[----:B------:R-:W-:Y:S01]  /*3010*/  ISETP.GT.AND P3, PT, R2, RZ, P0 ;  /* 0x000000ff0200720c */ /* 0x000fe20000764270 */
[-C--:B0-----:R-:W-:Y:S02]  /*3020*/  IMAD R10, R9, R48.reuse, RZ ;  /* 0x00000030090a7224 */ /* 0x081fe400078e02ff */
[----:B------:R-:W-:-:S04]  /*3030*/  IMAD.WIDE.U32 R14, R51, R48, R4 ;  /* 0x00000030330e7225 */ /* 0x000fc800078e0004 */
[----:B------:R-:W-:-:S04]  /*3040*/  IMAD R3, R51, R49, R10 ;  /* 0x0000003133037224 */ /* 0x000fc800078e020a */
[----:B------:R-:W-:Y:S01]  /*3050*/  IMAD.IADD R53, R15, 0x1, R3 ;  /* 0x000000010f357824 */ /* 0x000fe200078e0203 */
[----:B------:R-:W-:Y:S06]  /*3060*/  @!P1 BRA `(.L_x_33) ;  /* 0x0000000c00189947 */ /* 0x000fec0003800000 */
[----:B------:R-:W0:Y:S01]  /*3070*/  LDC.64 R40, c[0x0][0x5b8] ;  /* 0x00016e00ff287b82 */ /* 0x000e220000000a00 */
[----:B------:R-:W-:-:S07]  /*3080*/  ULDC.64 UR4, c[0x0][0x5c0] ;  /* 0x0001700000047ab9 */ /* 0x000fce0000000a00 */
[----:B------:R-:W1:Y:S08]  /*3090*/  LDC.64 R46, c[0x0][0x5b0] ;  /* 0x00016c00ff2e7b82 */ /* 0x000e700000000a00 */
[----:B------:R-:W2:Y:S01]  /*30a0*/  LDC.64 R44, c[0x0][0x5a8] ;  /* 0x00016a00ff2c7b82 */ /* 0x000ea20000000a00 */
[-C--:B0-----:R-:W-:Y:S02]  /*30b0*/  IMAD R4, R21, R40.reuse, RZ ;  /* 0x0000002815047224 */ /* 0x081fe400078e02ff */
[----:B------:R-:W-:-:S04]  /*30c0*/  IMAD.WIDE.U32 R20, R31, R40, R6 ;  /* 0x000000281f147225 */ /* 0x000fc800078e0006 */
[----:B------:R-:W-:Y:S02]  /*30d0*/  IMAD R41, R31, R41, R4 ;  /* 0x000000291f297224 */ /* 0x000fe400078e0204 */
[----:B-1----:R-:W-:Y:S02]  /*30e0*/  IMAD R8, R9, R46, RZ ;  /* 0x0000002e09087224 */ /* 0x002fe400078e02ff */
[----:B------:R-:W-:Y:S02]  /*30f0*/  IMAD.IADD R9, R21, 0x1, R41 ;  /* 0x0000000115097824 */ /* 0x000fe400078e0229 */
[----:B------:R-:W-:Y:S02]  /*3100*/  IMAD R43, R51, R47, R8 ;  /* 0x0000002f332b7224 */ /* 0x000fe400078e0208 */
[----:B------:R-:W-:-:S04]  /*3110*/  IMAD.MOV.U32 R8, RZ, RZ, R20 ;  /* 0x000000ffff087224 */ /* 0x000fc800078e0014 */
[----:B------:R-:W-:-:S04]  /*3120*/  IMAD.WIDE.U32 R4, R51, R46, R8 ;  /* 0x0000002e33047225 */ /* 0x000fc800078e0008 */
[----:B------:R-:W-:Y:S01]  /*3130*/  IMAD.IADD R3, R5, 0x1, R43 ;  /* 0x0000000105037824 */ /* 0x000fe200078e022b */
[----:B--2---:R-:W-:-:S04]  /*3140*/  LEA R10, P1, R4, R44, 0x1 ;  /* 0x0000002c040a7211 */ /* 0x004fc800078208ff */
[----:B------:R-:W-:-:S05]  /*3150*/  LEA.HI.X R11, R4, R45, R3, 0x1, P1 ;  /* 0x0000002d040b7211 */ /* 0x000fca00008f0c03 */
[----:B------:R-:W2:Y:S01]  /*3160*/  @P3 LDG.E.LTC128B.U16 R3, desc[UR36][R10.64] ;  /* 0x000000240a033981 */ /* 0x000ea2000c1e1520 */
[----:B------:R-:W-:Y:S01]  /*3170*/  LEA R4, P1, R14, UR4, 0x1 ;  /* 0x000000040e047c11 */ /* 0x000fe2000f8208ff */
[----:B------:R-:W-:Y:S01]  /*3180*/  IMAD.WIDE.U32 R12, R51, R46, R6 ;  /* 0x0000002e330c7225 */ /* 0x000fe200078e0006 */
[----:B------:R-:W-:Y:S01]  /*3190*/  ISETP.GT.AND P0, PT, R2, 0x1, P0 ;  /* 0x000000010200780c */ /* 0x000fe20000704270 */
[----:B------:R-:W-:Y:S02]  /*31a0*/  BSSY B1, `(.L_x_34) ;  /* 0x0000010000017945 */ /* 0x000fe40003800000 */
[----:B------:R-:W-:Y:S02]  /*31b0*/  IMAD.IADD R13, R43, 0x1, R13 ;  /* 0x000000012b0d7824 */ /* 0x000fe400078e020d */
[----:B------:R-:W-:-:S04]  /*31c0*/  IMAD.WIDE.U32 R12, R31, R40, R12 ;  /* 0x000000281f0c7225 */ /* 0x000fc800078e000c */
[----:B------:R-:W-:Y:S02]  /*31d0*/  IMAD.IADD R13, R41, 0x1, R13 ;  /* 0x00000001290d7824 */ /* 0x000fe400078e020d */
[----:B--2---:R-:W-:-:S05]  /*31e0*/  HADD2.F32 R5, -RZ, R3.H0_H0 ;  /* 0x20000003ff057230 */ /* 0x004fca0000004100 */
[----:B------:R-:W-:-:S04]  /*31f0*/  FMUL R5, R5, R30 ;  /* 0x0000001e05057220 */ /* 0x000fc80000400000 */
[----:B------:R-:W-:Y:S01]  /*3200*/  FFMA R36, R36, R29, R5 ;  /* 0x0000001d24247223 */ /* 0x000fe20000000005 */
[----:B------:R-:W-:Y:S02]  /*3210*/  LEA.HI.X R5, R14, UR5, R53, 0x1, P1 ;  /* 0x000000050e057c11 */ /* 0x000fe400088f0c35 */
[C---:B------:R-:W-:Y:S02]  /*3220*/  LEA R14, P1, R12.reuse, R44, 0x1 ;  /* 0x0000002c0c0e7211 */ /* 0x040fe400078208ff */
[----:B------:R-:W-:Y:S02]  /*3230*/  F2FP.F16.F32.PACK_AB R36, RZ, R36 ;  /* 0x00000024ff24723e */ /* 0x000fe400000000ff */
[----:B------:R-:W-:Y:S01]  /*3240*/  LEA.HI.X R15, R12, R45, R13, 0x1, P1 ;  /* 0x0000002d0c0f7211 */ /* 0x000fe200008f0c0d */
[C---:B------:R-:W-:Y:S01]  /*3250*/  IMAD.SHL.U32 R12, R46.reuse, 0x8, RZ ;  /* 0x000000082e0c7824 */ /* 0x040fe200078e00ff */
[----:B------:R-:W-:Y:S01]  /*3260*/  SHF.L.U64.HI R13, R46, 0x3, R47 ;  /* 0x000000032e0d7819 */ /* 0x000fe2000001022f */
[----:B------:R0:W-:Y:S01]  /*3270*/  @P3 STG.E.U16 desc[UR36][R4.64], R36 ;  /* 0x0000002404003986 */ /* 0x0001e2000c101524 */
[----:B------:R-:W-:Y:S05]  /*3280*/  @!P0 BRA `(.L_x_35) ;  /* 0x0000000000048947 */ /* 0x000fea0003800000 */
[----:B------:R1:W5:Y:S02]  /*3290*/  LDG.E.LTC128B.U16 R3, desc[UR36][R14.64+0x2] ;  /* 0x000002240e037981 */ /* 0x000364000c1e1520 */
.L_x_35:
[----:B------:R-:W-:Y:S05]  /*32a0*/  BSYNC B1 ;  /* 0x0000000000017941 */ /* 0x000fea0003800000 */
.L_x_34:
[----:B-1---5:R-:W-:Y:S01]  /*32b0*/  HADD2.F32 R15, -RZ, R3.H0_H0 ;  /* 0x20000003ff0f7230 */ /* 0x022fe20000004100 */
[----:B------:R-:W-:Y:S01]  /*32c0*/  ISETP.GT.AND P1, PT, R50, 0x8, PT ;  /* 0x000000083200780c */ /* 0x000fe20003f24270 */
[----:B------:R-:W-:Y:S01]  /*32d0*/  IMAD.WIDE.U32 R12, R51, R46, R12 ;  /* 0x0000002e330c7225 */ /* 0x000fe200078e000c */
[----:B------:R-:W-:Y:S03]  /*32e0*/  BSSY B1, `(.L_x_36) ;  /* 0x000000d000017945 */ /* 0x000fe60003800000 */
[----:B------:R-:W-:Y:S01]  /*32f0*/  FMUL R8, R15, R30 ;  /* 0x0000001e0f087220 */ /* 0x000fe20000400000 */
[----:B------:R-:W-:Y:S01]  /*3300*/  ISETP.GT.AND P2, PT, R2, RZ, P1 ;  /* 0x000000ff0200720c */ /* 0x000fe20000f44270 */
[----:B------:R-:W-:Y:S01]  /*3310*/  IMAD.IADD R43, R43, 0x1, R13 ;  /* 0x000000012b2b7824 */ /* 0x000fe200078e020d */
[----:B------:R-:W-:Y:S01]  /*3320*/  IADD3 R20, P3, R20, R12, RZ ;  /* 0x0000000c14147210 */ /* 0x000fe20007f7e0ff */
[----:B------:R-:W-:-:S04]  /*3330*/  FFMA R8, R37, R29, R8 ;  /* 0x0000001d25087223 */ /* 0x000fc80000000008 */
[----:B------:R-:W-:Y:S01]  /*3340*/  IMAD.X R9, R43, 0x1, R9, P3 ;  /* 0x000000012b097824 */ /* 0x000fe200018e0609 */
[----:B------:R-:W-:Y:S02]  /*3350*/  F2FP.F16.F32.PACK_AB R14, RZ, R8 ;  /* 0x00000008ff0e723e */ /* 0x000fe400000000ff */
[----:B------:R-:W-:-:S03]  /*3360*/  LEA R8, P3, R20, R44, 0x1 ;  /* 0x0000002c14087211 */ /* 0x000fc600078608ff */
[----:B------:R1:W-:Y:S01]  /*3370*/  @P0 STG.E.U16 desc[UR36][R4.64+0x2], R14 ;  /* 0x0000020e04000986 */ /* 0x0003e2000c101524 */
[----:B------:R-:W-:Y:S01]  /*3380*/  LEA.HI.X R9, R20, R45, R9, 0x1, P3 ;  /* 0x0000002d14097211 */ /* 0x000fe200018f0c09 */
[----:B------:R-:W-:Y:S08]  /*3390*/  @!P2 BRA `(.L_x_37) ;  /* 0x000000000004a947 */ /* 0x000ff00003800000 */
[----:B------:R2:W5:Y:S02]  /*33a0*/  LDG.E.LTC128B.U16 R3, desc[UR36][R8.64] ;  /* 0x0000002408037981 */ /* 0x000564000c1e1520 */
.L_x_37:
[----:B------:R-:W-:Y:S05]  /*33b0*/  BSYNC B1 ;  /* 0x0000000000017941 */ /* 0x000fea0003800000 */
.L_x_36:
[----:B-----5:R-:W-:Y:S01]  /*33c0*/  HADD2.F32 R13, -RZ, R3.H0_H0 ;  /* 0x20000003ff0d7230 */ /* 0x020fe20000004100 */
[----:B------:R-:W-:Y:S01]  /*33d0*/  IADD3 R12, P0, R6, R12, RZ ;  /* 0x0000000c060c7210 */ /* 0x000fe20007f1e0ff */
[----:B------:R-:W-:Y:S01]  /*33e0*/  BSSY B1, `(.L_x_38) ;  /* 0x0000010000017945 */ /* 0x000fe20003800000 */
[----:B------:R-:W-:Y:S02]  /*33f0*/  ISETP.GT.AND P1, PT, R2, 0x1, P1 ;  /* 0x000000010200780c */ /* 0x000fe40000f24270 */
[----:B------:R-:W-:Y:S01]  /*3400*/  FMUL R15, R13, R30 ;  /* 0x0000001e0d0f7220 */ /* 0x000fe20000400000 */
[----:B------:R-:W-:Y:S01]  /*3410*/  IMAD.X R13, R7, 0x1, R43, P0 ;  /* 0x00000001070d7824 */ /* 0x000fe200000e062b */
[----:B------:R-:W-:Y:S02]  /*3420*/  LEA R6, P0, R48, R4, 0x4 ;  /* 0x0000000430067211 */ /* 0x000fe400078020ff */
[----:B------:R-:W-:Y:S01]  /*3430*/  FFMA R15, R38, R29, R15 ;  /* 0x0000001d260f7223 */ /* 0x000fe2000000000f */
[----:B------:R-:W-:Y:S01]  /*3440*/  IMAD.WIDE.U32 R12, R31, R40, R12 ;  /* 0x000000281f0c7225 */ /* 0x000fe200078e000c */
[----:B------:R-:W-:-:S03]  /*3450*/  LEA.HI.X R7, R48, R5, R49, 0x4, P0 ;  /* 0x0000000530077211 */ /* 0x000fc600000f2431 */
[----:B------:R-:W-:Y:S01]  /*3460*/  F2FP.F16.F32.PACK_AB R15, RZ, R15 ;  /* 0x0000000fff0f723e */ /* 0x000fe200000000ff */
[----:B------:R-:W-:Y:S01]  /*3470*/  IMAD.IADD R13, R41, 0x1, R13 ;  /* 0x00000001290d7824 */ /* 0x000fe200078e020d */
[C---:B-1----:R-:W-:Y:S02]  /*3480*/  LEA R14, P0, R12.reuse, R44, 0x1 ;  /* 0x0000002c0c0e7211 */ /* 0x042fe400078008ff */
[----:B------:R-:W-:Y:S02]  /*3490*/  PRMT R20, R15, 0x7610, R20 ;  /* 0x000076100f147816 */ /* 0x000fe40000000014 */
[----:B------:R-:W-:-:S03]  /*34a0*/  LEA.HI.X R15, R12, R45, R13, 0x1, P0 ;  /* 0x0000002d0c0f7211 */ /* 0x000fc600000f0c0d */
[----:B------:R1:W-:Y:S01]  /*34b0*/  @P2 STG.E.U16 desc[UR36][R6.64], R20 ;  /* 0x0000001406002986 */ /* 0x0003e2000c101524 */
[----:B------:R-:W-:Y:S05]  /*34c0*/  @!P1 BRA `(.L_x_39) ;  /* 0x0000000000049947 */ /* 0x000fea0003800000 */
[----:B------:R3:W5:Y:S02]  /*34d0*/  LDG.E.LTC128B.U16 R3, desc[UR36][R14.64+0x2] ;  /* 0x000002240e037981 */ /* 0x000764000c1e1520 */
.L_x_39:
[----:B------:R-:W-:Y:S05]  /*34e0*/  BSYNC B1 ;  /* 0x0000000000017941 */ /* 0x000fea0003800000 */
.L_x_38:
[----:B-----5:R-:W-:Y:S01]  /*34f0*/  HADD2.F32 R13, -RZ, R3.H0_H0 ;  /* 0x20000003ff0d7230 */ /* 0x020fe20000004100 */
[----:B------:R-:W-:Y:S01]  /*3500*/  ISETP.GT.AND P0, PT, R50, 0x80, PT ;  /* 0x000000803200780c */ /* 0x000fe20003f04270 */
[C---:B------:R-:W-:Y:S01]  /*3510*/  IMAD.SHL.U32 R45, R46.reuse, 0x100, RZ ;  /* 0x000001002e2d7824 */ /* 0x040fe200078e00ff */
[----:B------:R-:W-:Y:S02]  /*3520*/  SHF.L.U64.HI R47, R46, 0x8, R47 ;  /* 0x000000082e2f7819 */ /* 0x000fe4000001022f */
[----:B------:R-:W-:Y:S01]  /*3530*/  FMUL R12, R13, R30 ;  /* 0x0000001e0d0c7220 */ /* 0x000fe20000400000 */
[----:B------:R-:W-:Y:S02]  /*3540*/  ISETP.GT.AND P2, PT, R2, RZ, P0 ;  /* 0x000000ff0200720c */ /* 0x000fe40000744270 */
[----:B------:R-:W-:Y:S01]  /*3550*/  PRMT R31, R3, 0x7610, R31 ;  /* 0x00007610031f7816 */ /* 0x000fe2000000001f */
[----:B------:R-:W-:Y:S01]  /*3560*/  FFMA R39, R39, R29, R12 ;  /* 0x0000001d27277223 */ /* 0x000fe2000000000c */
[----:B------:R-:W-:-:S04]  /*3570*/  IADD3 R12, P3, R45, R10, RZ ;  /* 0x0000000a2d0c7210 */ /* 0x000fc80007f7e0ff */
[----:B------:R-:W-:Y:S01]  /*3580*/  F2FP.F16.F32.PACK_AB R39, RZ, R39 ;  /* 0x00000027ff27723e */ /* 0x000fe200000000ff */
[----:B------:R-:W-:-:S03]  /*3590*/  IMAD.X R13, R47, 0x1, R11, P3 ;  /* 0x000000012f0d7824 */ /* 0x000fc600018e060b */
[----:B---3--:R-:W-:-:S05]  /*35a0*/  PRMT R15, R39, 0x7610, R15 ;  /* 0x00007610270f7816 */ /* 0x008fca000000000f */
[----:B------:R3:W-:Y:S04]  /*35b0*/  @P1 STG.E.U16 desc[UR36][R6.64+0x2], R15 ;  /* 0x0000020f06001986 */ /* 0x0007e8000c101524 */
[----:B------:R-:W4:Y:S01]  /*35c0*/  @P2 LDG.E.LTC128B.U16 R31, desc[UR36][R12.64] ;  /* 0x000000240c1f2981 */ /* 0x000f22000c1e1520 */
[----:B------:R-:W-:Y:S01]  /*35d0*/  IMAD.SHL.U32 R41, R48, 0x100, RZ ;  /* 0x0000010030297824 */ /* 0x000fe200078e00ff */
[----:B------:R-:W-:Y:S02]  /*35e0*/  LOP3.LUT R39, R45, 0x2, RZ, 0xfc, !PT ;  /* 0x000000022d277812 */ /* 0x000fe400078efcff */
[----:B------:R-:W-:Y:S02]  /*35f0*/  ISETP.GT.AND P0, PT, R2, 0x1, P0 ;  /* 0x000000010200780c */ /* 0x000fe40000704270 */
[----:B------:R-:W-:-:S02]  /*3600*/  SHF.L.U64.HI R43, R48, 0x8, R49 ;  /* 0x00000008302b7819 */ /* 0x000fc40000010231 */
[----:B------:R-:W-:Y:S02]  /*3610*/  IADD3 R14, P1, R41, R4, RZ ;  /* 0x00000004290e7210 */ /* 0x000fe40007f3e0ff */
[----:B------:R-:W-:-:S03]  /*3620*/  IADD3 R10, P3, R39, R10, RZ ;  /* 0x0000000a270a7210 */ /* 0x000fc60007f7e0ff */
[----:B---3--:R-:W-:Y:S02]  /*3630*/  IMAD.X R15, R43, 0x1, R5, P1 ;  /* 0x000000012b0f7824 */ /* 0x008fe400008e0605 */
[----:B------:R-:W-:Y:S02]  /*3640*/  IMAD.X R11, R47, 0x1, R11, P3 ;  /* 0x000000012f0b7824 */ /* 0x000fe400018e060b */
[----:B----4-:R-:W-:-:S05]  /*3650*/  HADD2.F32 R3, -RZ, R31.H0_H0 ;  /* 0x2000001fff037230 */ /* 0x010fca0000004100 */
[----:B------:R-:W-:-:S04]  /*3660*/  FMUL R3, R3, R30 ;  /* 0x0000001e03037220 */ /* 0x000fc80000400000 */
[----:B------:R-:W-:-:S05]  /*3670*/  FFMA R3, R32, R29, R3 ;  /* 0x0000001d20037223 */ /* 0x000fca0000000003 */
[----:B------:R-:W-:-:S04]  /*3680*/  F2FP.F16.F32.PACK_AB R3, RZ, R3 ;  /* 0x00000003ff03723e */ /* 0x000fc800000000ff */
[----:B------:R-:W-:-:S05]  /*3690*/  PRMT R21, R3, 0x7610, R21 ;  /* 0x0000761003157816 */ /* 0x000fca0000000015 */
[----:B------:R3:W-:Y:S04]  /*36a0*/  @P2 STG.E.U16 desc[UR36][R14.64], R21 ;  /* 0x000000150e002986 */ /* 0x0007e8000c101524 */
[----:B------:R-:W4:Y:S01]  /*36b0*/  @P0 LDG.E.LTC128B.U16 R31, desc[UR36][R10.64] ;  /* 0x000000240a1f0981 */ /* 0x000f22000c1e1520 */
[----:B------:R-:W-:Y:S01]  /*36c0*/  LOP3.LUT R37, R41, 0x2, RZ, 0xfc, !PT ;  /* 0x0000000229257812 */ /* 0x000fe200078efcff */
[----:B------:R-:W-:Y:S01]  /*36d0*/  BSSY B1, `(.L_x_40) ;  /* 0x000000e000017945 */ /* 0x000fe20003800000 */
[----:B------:R-:W-:Y:S02]  /*36e0*/  ISETP.GT.AND P1, PT, R50, 0x88, PT ;  /* 0x000000883200780c */ /* 0x000fe40003f24270 */
[----:B0-----:R-:W-:Y:S02]  /*36f0*/  IADD3 R4, P3, R37, R4, RZ ;  /* 0x0000000425047210 */ /* 0x001fe40007f7e0ff */
[----:B------:R-:W-:-:S03]  /*3700*/  ISETP.GT.AND P2, PT, R2, RZ, P1 ;  /* 0x000000ff0200720c */ /* 0x000fc60000f44270 */
[----:B------:R-:W-:Y:S02]  /*3710*/  IMAD.X R5, R43, 0x1, R5, P3 ;  /* 0x000000012b057824 */ /* 0x000fe400018e0605 */
[----:B----4-:R-:W-:-:S05]  /*3720*/  HADD2.F32 R3, -RZ, R31.H0_H0 ;  /* 0x2000001fff037230 */ /* 0x010fca0000004100 */
[----:B-1----:R-:W-:-:S04]  /*3730*/  FMUL R20, R3, R30 ;  /* 0x0000001e03147220 */ /* 0x002fc80000400000 */
[----:B------:R-:W-:-:S05]  /*3740*/  FFMA R20, R33, R29, R20 ;  /* 0x0000001d21147223 */ /* 0x000fca0000000014 */
[----:B------:R-:W-:Y:S02]  /*3750*/  F2FP.F16.F32.PACK_AB R3, RZ, R20 ;  /* 0x00000014ff03723e */ /* 0x000fe400000000ff */
[----:B------:R-:W-:-:S03]  /*3760*/  IADD3 R20, P3, R45, R8, RZ ;  /* 0x000000082d147210 */ /* 0x000fc60007f7e0ff */
[----:B------:R0:W-:Y:S02]  /*3770*/  @P0 STG.E.U16 desc[UR36][R4.64], R3 ;  /* 0x0000000304000986 */ /* 0x0001e4000c101524 */
[----:B---3--:R-:W-:Y:S01]  /*3780*/  IMAD.X R21, R47, 0x1, R9, P3 ;  /* 0x000000012f157824 */ /* 0x008fe200018e0609 */
[----:B------:R-:W-:Y:S07]  /*3790*/  @!P2 BRA `(.L_x_41) ;  /* 0x000000000004a947 */ /* 0x000fee0003800000 */
[----:B------:R1:W5:Y:S02]  /*37a0*/  LDG.E.LTC128B.U16 R31, desc[UR36][R20.64] ;  /* 0x00000024141f7981 */ /* 0x000364000c1e1520 */
.L_x_41:
[----:B------:R-:W-:Y:S05]  /*37b0*/  BSYNC B1 ;  /* 0x0000000000017941 */ /* 0x000fea0003800000 */
.L_x_40:
[----:B0----5:R-:W-:Y:S01]  /*37c0*/  HADD2.F32 R3, -RZ, R31.H0_H0 ;  /* 0x2000001fff037230 */ /* 0x021fe20000004100 */
[----:B------:R-:W-:Y:S01]  /*37d0*/  IADD3 R4, P3, R41, R6, RZ ;  /* 0x0000000629047210 */ /* 0x000fe20007f7e0ff */
[----:B------:R-:W-:Y:S01]  /*37e0*/  BSSY B1, `(.L_x_42) ;  /* 0x000000b000017945 */ /* 0x000fe20003800000 */
[----:B------:R-:W-:Y:S02]  /*37f0*/  ISETP.GT.AND P0, PT, R2, 0x1, P1 ;  /* 0x000000010200780c */ /* 0x000fe40000f04270 */
[----:B------:R-:W-:Y:S01]  /*3800*/  FMUL R3, R3, R30 ;  /* 0x0000001e03037220 */ /* 0x000fe20000400000 */
[----:B------:R-:W-:Y:S01]  /*3810*/  IMAD.X R5, R43, 0x1, R7, P3 ;  /* 0x000000012b057824 */ /* 0x000fe200018e0607 */
[----:B--2---:R-:W-:Y:S02]  /*3820*/  IADD3 R8, P1, R39, R8, RZ ;  /* 0x0000000827087210 */ /* 0x004fe40007f3e0ff */
[----:B------:R-:W-:-:S03]  /*3830*/  FFMA R3, R34, R29, R3 ;  /* 0x0000001d22037223 */ /* 0x000fc60000000003 */
[----:B------:R-:W-:Y:S02]  /*3840*/  IMAD.X R9, R47, 0x1, R9, P1 ;  /* 0x000000012f097824 */ /* 0x000fe400008e0609 */
[----:B------:R-:W-:-:S05]  /*3850*/  F2FP.F16.F32.PACK_AB R3, RZ, R3 ;  /* 0x00000003ff03723e */ /* 0x000fca00000000ff */
[----:B------:R0:W-:Y:S01]  /*3860*/  @P2 STG.E.U16 desc[UR36][R4.64], R3 ;  /* 0x0000000304002986 */ /* 0x0001e2000c101524 */
[----:B------:R-:W-:Y:S05]  /*3870*/  @!P0 BRA `(.L_x_43) ;  /* 0x0000000000048947 */ /* 0x000fea0003800000 */
[----:B------:R2:W5:Y:S02]  /*3880*/  LDG.E.LTC128B.U16 R31, desc[UR36][R8.64] ;  /* 0x00000024081f7981 */ /* 0x000564000c1e1520 */
.L_x_43:
[----:B------:R-:W-:Y:S05]  /*3890*/  BSYNC B1 ;  /* 0x0000000000017941 */ /* 0x000fea0003800000 */
.L_x_42:
[----:B0----5:R-:W-:Y:S01]  /*38a0*/  HADD2.F32 R3, -RZ, R31.H0_H0 ;  /* 0x2000001fff037230 */ /* 0x021fe20000004100 */
[----:B------:R-:W-:Y:S01]  /*38b0*/  IADD3 R6, P3, R37, R6, RZ ;  /* 0x0000000625067210 */ /* 0x000fe20007f7e0ff */
[----:B------:R-:W-:Y:S01]  /*38c0*/  BSSY B1, `(.L_x_44) ;  /* 0x000000c000017945 */ /* 0x000fe20003800000 */
[----:B------:R-:W-:Y:S02]  /*38d0*/  ISETP.GT.AND P1, PT, R50, 0x100, PT ;  /* 0x000001003200780c */ /* 0x000fe40003f24270 */
[----:B--2---:R-:W-:Y:S01]  /*38e0*/  FMUL R8, R3, R30 ;  /* 0x0000001e03087220 */ /* 0x004fe20000400000 */
[----:B------:R-:W-:Y:S01]  /*38f0*/  IMAD.X R7, R43, 0x1, R7, P3 ;  /* 0x000000012b077824 */ /* 0x000fe200018e0607 */
[----:B------:R-:W-:Y:S02]  /*3900*/  ISETP.GT.AND P2, PT, R2, RZ, P1 ;  /* 0x000000ff0200720c */ /* 0x000fe40000f44270 */
[----:B------:R-:W-:-:S05]  /*3910*/  FFMA R8, R35, R29, R8 ;  /* 0x0000001d23087223 */ /* 0x000fca0000000008 */
[----:B------:R-:W-:-:S05]  /*3920*/  F2FP.F16.F32.PACK_AB R8, RZ, R8 ;  /* 0x00000008ff08723e */ /* 0x000fca00000000ff */
[----:B------:R0:W-:Y:S01]  /*3930*/  @P0 STG.E.U16 desc[UR36][R6.64], R8 ;  /* 0x0000000806000986 */ /* 0x0001e2000c101524 */
[----:B------:R-:W-:Y:S05]  /*3940*/  @!P2 BRA `(.L_x_45) ;  /* 0x00000000000ca947 */ /* 0x000fea0003800000 */
[----:B0-----:R-:W-:-:S05]  /*3950*/  IADD3 R6, P0, R12, R45, RZ ;  /* 0x0000002d0c067210 */ /* 0x001fca0007f1e0ff */
[----:B------:R-:W-:-:S05]  /*3960*/  IMAD.X R7, R13, 0x1, R47, P0 ;  /* 0x000000010d077824 */ /* 0x000fca00000e062f */
[----:B------:R2:W5:Y:S03]  /*3970*/  LDG.E.LTC128B.U16 R31, desc[UR36][R6.64] ;  /* 0x00000024061f7981 */ /* 0x000566000c1e1520 */
.L_x_45:
[----:B------:R-:W-:Y:S05]  /*3980*/  BSYNC B1 ;  /* 0x0000000000017941 */ /* 0x000fea0003800000 */
.L_x_44:
[----:B-----5:R-:W-:Y:S01]  /*3990*/  HADD2.F32 R3, -RZ, R31.H0_H0 ;  /* 0x2000001fff037230 */ /* 0x020fe20000004100 */
[----:B0-2---:R-:W-:Y:S01]  /*39a0*/  IADD3 R6, P3, R14, R41, RZ ;  /* 0x000000290e067210 */ /* 0x005fe20007f7e0ff */
[----:B------:R-:W-:Y:S01]  /*39b0*/  BSSY B1, `(.L_x_46) ;  /* 0x000000b000017945 */ /* 0x000fe20003800000 */
[----:B------:R-:W-:Y:S02]  /*39c0*/  ISETP.GT.AND P0, PT, R2, 0x1, P1 ;  /* 0x000000010200780c */ /* 0x000fe40000f04270 */
[----:B------:R-:W-:Y:S01]  /*39d0*/  FMUL R3, R3, R30 ;  /* 0x0000001e03037220 */ /* 0x000fe20000400000 */
[----:B------:R-:W-:Y:S01]  /*39e0*/  IMAD.X R7, R15, 0x1, R43, P3 ;  /* 0x000000010f077824 */ /* 0x000fe200018e062b */
[----:B------:R-:W-:Y:S02]  /*39f0*/  IADD3 R8, P1, R39, R12, RZ ;  /* 0x0000000c27087210 */ /* 0x000fe40007f3e0ff */
[----:B------:R-:W-:-:S03]  /*3a00*/  FFMA R3, R24, R29, R3 ;  /* 0x0000001d18037223 */ /* 0x000fc60000000003 */
[----:B------:R-:W-:Y:S02]  /*3a10*/  IMAD.X R9, R13, 0x1, R47, P1 ;  /* 0x000000010d097824 */ /* 0x000fe400008e062f */
[----:B------:R-:W-:-:S05]  /*3a20*/  F2FP.F16.F32.PACK_AB R3, RZ, R3 ;  /* 0x00000003ff03723e */ /* 0x000fca00000000ff */
[----:B------:R0:W-:Y:S01]  /*3a30*/  @P2 STG.E.U16 desc[UR36][R6.64], R3 ;  /* 0x0000000306002986 */ /* 0x0001e2000c101524 */
[----:B------:R-:W-:Y:S05]  /*3a40*/  @!P0 BRA `(.L_x_47) ;  /* 0x0000000000048947 */ /* 0x000fea0003800000 */
[----:B------:R2:W5:Y:S02]  /*3a50*/  LDG.E.LTC128B.U16 R31, desc[UR36][R8.64] ;  /* 0x00000024081f7981 */ /* 0x000564000c1e1520 */
.L_x_47:
[----:B------:R-:W-:Y:S05]  /*3a60*/  BSYNC B1 ;  /* 0x0000000000017941 */ /* 0x000fea0003800000 */
.L_x_46:
[----:B0----5:R-:W-:Y:S01]  /*3a70*/  HADD2.F32 R3, -RZ, R31.H0_H0 ;  /* 0x2000001fff037230 */ /* 0x021fe20000004100 */
[----:B------:R-:W-:Y:S01]  /*3a80*/  ISETP.GT.AND P1, PT, R50, 0x108, PT ;  /* 0x000001083200780c */ /* 0x000fe20003f24270 */
[----:B------:R-:W-:Y:S03]  /*3a90*/  BSSY B1, `(.L_x_48) ;  /* 0x000000c000017945 */ /* 0x000fe60003800000 */
[----:B------:R-:W-:Y:S01]  /*3aa0*/  FMUL R6, R3, R30 ;  /* 0x0000001e03067220 */ /* 0x000fe20000400000 */
[----:B------:R-:W-:-:S03]  /*3ab0*/  ISETP.GT.AND P3, PT, R2, RZ, P1 ;  /* 0x000000ff0200720c */ /* 0x000fc60000f64270 */
[----:B------:R-:W-:Y:S01]  /*3ac0*/  FFMA R25, R25, R29, R6 ;  /* 0x0000001d19197223 */ /* 0x000fe20000000006 */
[----:B------:R-:W-:-:S04]  /*3ad0*/  IADD3 R6, P2, R37, R14, RZ ;  /* 0x0000000e25067210 */ /* 0x000fc80007f5e0ff */
[----:B------:R-:W-:Y:S01]  /*3ae0*/  F2FP.F16.F32.PACK_AB R25, RZ, R25 ;  /* 0x00000019ff19723e */ /* 0x000fe200000000ff */
[----:B------:R-:W-:-:S05]  /*3af0*/  IMAD.X R7, R15, 0x1, R43, P2 ;  /* 0x000000010f077824 */ /* 0x000fca00010e062b */
[----:B------:R0:W-:Y:S01]  /*3b00*/  @P0 STG.E.U16 desc[UR36][R6.64], R25 ;  /* 0x0000001906000986 */ /* 0x0001e2000c101524 */
[----:B------:R-:W-:Y:S05]  /*3b10*/  @!P3 BRA `(.L_x_49) ;  /* 0x00000000000cb947 */ /* 0x000fea0003800000 */
[----:B0-----:R-:W-:-:S05]  /*3b20*/  IADD3 R6, P0, R20, R45, RZ ;  /* 0x0000002d14067210 */ /* 0x001fca0007f1e0ff */
[----:B------:R-:W-:-:S05]  /*3b30*/  IMAD.X R7, R21, 0x1, R47, P0 ;  /* 0x0000000115077824 */ /* 0x000fca00000e062f */
[----:B------:R3:W5:Y:S03]  /*3b40*/  LDG.E.LTC128B.U16 R31, desc[UR36][R6.64] ;  /* 0x00000024061f7981 */ /* 0x000766000c1e1520 */
.L_x_49:
[----:B------:R-:W-:Y:S05]  /*3b50*/  BSYNC B1 ;  /* 0x0000000000017941 */ /* 0x000fea0003800000 */
.L_x_48:
[----:B-----5:R-:W-:Y:S01]  /*3b60*/  HADD2.F32 R3, -RZ, R31.H0_H0 ;  /* 0x2000001fff037230 */ /* 0x020fe20000004100 */
[----:B------:R-:W-:Y:S01]  /*3b70*/  ISETP.GT.AND P1, PT, R2, 0x1, P1 ;  /* 0x000000010200780c */ /* 0x000fe20000f24270 */
[----:B------:R-:W-:Y:S01]  /*3b80*/  BSSY B1, `(.L_x_50) ;  /* 0x000000b000017945 */ /* 0x000fe20003800000 */
[----:B0--3--:R-:W-:Y:S02]  /*3b90*/  IADD3 R6, P0, R4, R41, RZ ;  /* 0x0000002904067210 */ /* 0x009fe40007f1e0ff */
[----:B------:R-:W-:-:S03]  /*3ba0*/  FMUL R3, R3, R30 ;  /* 0x0000001e03037220 */ /* 0x000fc60000400000 */
[----:B------:R-:W-:Y:S02]  /*3bb0*/  IMAD.X R7, R5, 0x1, R43, P0 ;  /* 0x0000000105077824 */ /* 0x000fe400000e062b */
[----:B------:R-:W-:Y:S01]  /*3bc0*/  FFMA R3, R26, R29, R3 ;  /* 0x0000001d1a037223 */ /* 0x000fe20000000003 */
[----:B------:R-:W-:-:S04]  /*3bd0*/  IADD3 R2, P0, R20, R39, RZ ;  /* 0x0000002714027210 */ /* 0x000fc80007f1e0ff */
[----:B------:R-:W-:-:S05]  /*3be0*/  F2FP.F16.F32.PACK_AB R3, RZ, R3 ;  /* 0x00000003ff03723e */ /* 0x000fca00000000ff */
[----:B------:R0:W-:Y:S02]  /*3bf0*/  @P3 STG.E.U16 desc[UR36][R6.64], R3 ;  /* 0x0000000306003986 */ /* 0x0001e4000c101524 */
[----:B0-----:R-:W-:Y:S01]  /*3c00*/  IMAD.X R3, R21, 0x1, R47, P0 ;  /* 0x0000000115037824 */ /* 0x001fe200000e062f */
[----:B------:R-:W-:Y:S06]  /*3c10*/  @!P1 BRA `(.L_x_51) ;  /* 0x0000000000049947 */ /* 0x000fec0003800000 */
[----:B------:R0:W5:Y:S02]  /*3c20*/  LDG.E.LTC128B.U16 R31, desc[UR36][R2.64] ;  /* 0x00000024021f7981 */ /* 0x000164000c1e1520 */
.L_x_51:
[----:B------:R-:W-:Y:S05]  /*3c30*/  BSYNC B1 ;  /* 0x0000000000017941 */ /* 0x000fea0003800000 */
.L_x_50:
[----:B------:R-:W-:Y:S05]  /*3c40*/  @!P1 BRA `(.L_x_52) ;  /* 0x0000000400509947 */ /* 0x000fea0003800000 */
[----:B-----5:R-:W-:-:S05]  /*3c50*/  HADD2.F32 R31, -RZ, R31.H0_H0 ;  /* 0x2000001fff1f7230 */ /* 0x020fca0000004100 */
[----:B0-----:R-:W-:-:S04]  /*3c60*/  FMUL R2, R31, R30 ;  /* 0x0000001e1f027220 */ /* 0x001fc80000400000 */
[----:B------:R-:W-:Y:S01]  /*3c70*/  FFMA R27, R27, R29, R2 ;  /* 0x0000001d1b1b7223 */ /* 0x000fe20000000002 */
[----:B------:R-:W-:-:S04]  /*3c80*/  IADD3 R2, P0, R4, R37, RZ ;  /* 0x0000002504027210 */ /* 0x000fc80007f1e0ff */
[----:B------:R-:W-:Y:S01]  /*3c90*/  F2FP.F16.F32.PACK_AB R27, RZ, R27 ;  /* 0x0000001bff1b723e */ /* 0x000fe200000000ff */
[----:B------:R-:W-:-:S05]  /*3ca0*/  IMAD.X R3, R5, 0x1, R43, P0 ;  /* 0x0000000105037824 */ /* 0x000fca00000e062b */
[----:B------:R3:W-:Y:S01]  /*3cb0*/  STG.E.U16 desc[UR36][R2.64], R27 ;  /* 0x0000001b02007986 */ /* 0x0007e2000c101524 */
[----:B------:R-:W-:Y:S05]  /*3cc0*/  BRA `(.L_x_52) ;  /* 0x0000000400307947 */ /* 0x000fea0003800000 */
.L_x_33:
[----:B------:R-:W-:Y:S01]  /*3cd0*/  ULDC.64 UR4, c[0x0][0x5c0] ;  /* 0x0001700000047ab9 */ /* 0x000fe20000000a00 */
[-C--:B------:R-:W-:Y:S01]  /*3ce0*/  FMUL R36, R36, R29.reuse ;  /* 0x0000001d24247220 */ /* 0x080fe20000400000 */
[----:B------:R-:W-:Y:S01]  /*3cf0*/  LEA R4, P1, R14, UR4, 0x1 ;  /* 0x000000040e047c11 */ /* 0x000fe2000f8208ff */
[-C--:B------:R-:W-:Y:S01]  /*3d00*/  FMUL R37, R37, R29.reuse ;  /* 0x0000001d25257220 */ /* 0x080fe20000400000 */
[----:B------:R-:W-:Y:S01]  /*3d10*/  ISETP.GT.AND P2, PT, R50, 0x8, PT ;  /* 0x000000083200780c */ /* 0x000fe20003f44270 */
[-C--:B------:R-:W-:Y:S01]  /*3d20*/  FMUL R38, R38, R29.reuse ;  /* 0x0000001d26267220 */ /* 0x080fe20000400000 */
[----:B------:R-:W-:Y:S01]  /*3d30*/  F2FP.F16.F32.PACK_AB R36, RZ, R36 ;  /* 0x00000024ff24723e */ /* 0x000fe200000000ff */
[----:B------:R-:W-:Y:S01]  /*3d40*/  IMAD.SHL.U32 R15, R48, 0x100, RZ ;  /* 0x00000100300f7824 */ /* 0x000fe200078e00ff */
[----:B------:R-:W-:Y:S01]  /*3d50*/  LEA.HI.X R5, R14, UR5, R53, 0x1, P1 ;  /* 0x000000050e057c11 */ /* 0x000fe200088f0c35 */
[-C--:B------:R-:W-:Y:S01]  /*3d60*/  FMUL R39, R39, R29.reuse ;  /* 0x0000001d27277220 */ /* 0x080fe20000400000 */
[----:B------:R-:W-:Y:S01]  /*3d70*/  ISETP.GT.AND P1, PT, R2, 0x1, P0 ;  /* 0x000000010200780c */ /* 0x000fe20000724270 */
[-C--:B------:R-:W-:Y:S01]  /*3d80*/  FMUL R32, R32, R29.reuse ;  /* 0x0000001d20207220 */ /* 0x080fe20000400000 */
[----:B------:R-:W-:Y:S01]  /*3d90*/  ISETP.GT.AND P4, PT, R2, RZ, P2 ;  /* 0x000000ff0200720c */ /* 0x000fe20001784270 */
[----:B------:R-:W-:Y:S01]  /*3da0*/  @P3 STG.E.U16 desc[UR36][R4.64], R36 ;  /* 0x0000002404003986 */ /* 0x000fe2000c101524 */
[----:B------:R-:W-:Y:S01]  /*3db0*/  LEA R6, P3, R48, R4, 0x4 ;  /* 0x0000000430067211 */ /* 0x000fe200078620ff */
[----:B------:R-:W-:Y:S01]  /*3dc0*/  FMUL R33, R33, R29 ;  /* 0x0000001d21217220 */ /* 0x000fe20000400000 */
[----:B------:R-:W-:Y:S01]  /*3dd0*/  F2FP.F16.F32.PACK_AB R37, RZ, R37 ;  /* 0x00000025ff25723e */ /* 0x000fe200000000ff */
[-C--:B------:R-:W-:Y:S01]  /*3de0*/  FMUL R34, R34, R29.reuse ;  /* 0x0000001d22227220 */ /* 0x080fe20000400000 */
[----:B------:R-:W-:Y:S01]  /*3df0*/  F2FP.F16.F32.PACK_AB R38, RZ, R38 ;  /* 0x00000026ff26723e */ /* 0x000fe200000000ff */
[----:B------:R-:W-:Y:S01]  /*3e00*/  FMUL R35, R35, R29 ;  /* 0x0000001d23237220 */ /* 0x000fe20000400000 */
[--C-:B------:R-:W-:Y:S01]  /*3e10*/  LEA.HI.X R7, R48, R5, R49.reuse, 0x4, P3 ;  /* 0x0000000530077211 */ /* 0x100fe200018f2431 */
[-C--:B------:R-:W-:Y:S01]  /*3e20*/  FMUL R24, R24, R29.reuse ;  /* 0x0000001d18187220 */ /* 0x080fe20000400000 */
[----:B------:R-:W-:Y:S01]  /*3e30*/  ISETP.GT.AND P3, PT, R50, 0x80, PT ;  /* 0x000000803200780c */ /* 0x000fe20003f64270 */
[----:B------:R0:W-:Y:S01]  /*3e40*/  @P1 STG.E.U16 desc[UR36][R4.64+0x2], R37 ;  /* 0x0000022504001986 */ /* 0x0001e2000c101524 */
[----:B------:R-:W-:Y:S01]  /*3e50*/  ISETP.GT.AND P0, PT, R2, 0x1, P2 ;  /* 0x000000010200780c */ /* 0x000fe20001704270 */
[-C--:B------:R-:W-:Y:S01]  /*3e60*/  FMUL R25, R25, R29.reuse ;  /* 0x0000001d19197220 */ /* 0x080fe20000400000 */
[----:B------:R-:W-:Y:S01]  /*3e70*/  SHF.L.U64.HI R49, R48, 0x8, R49 ;  /* 0x0000000830317819 */ /* 0x000fe20000010231 */
[----:B------:R-:W-:Y:S01]  /*3e80*/  @P4 STG.E.U16 desc[UR36][R6.64], R38 ;  /* 0x0000002606004986 */ /* 0x000fe2000c101524 */
[----:B------:R-:W-:Y:S01]  /*3e90*/  ISETP.GT.AND P4, PT, R2, RZ, P3 ;  /* 0x000000ff0200720c */ /* 0x000fe20001f84270 */
[-C--:B------:R-:W-:Y:S01]  /*3ea0*/  FMUL R26, R26, R29.reuse ;  /* 0x0000001d1a1a7220 */ /* 0x080fe20000400000 */
[----:B------:R-:W-:Y:S01]  /*3eb0*/  IADD3 R8, P5, R15, R4, RZ ;  /* 0x000000040f087210 */ /* 0x000fe20007fbe0ff */
[----:B------:R-:W-:Y:S01]  /*3ec0*/  FMUL R27, R27, R29 ;  /* 0x0000001d1b1b7220 */ /* 0x000fe20000400000 */
[----:B------:R-:W-:-:S02]  /*3ed0*/  F2FP.F16.F32.PACK_AB R39, RZ, R39 ;  /* 0x00000027ff27723e */ /* 0x000fc400000000ff */
[----:B------:R-:W-:Y:S01]  /*3ee0*/  F2FP.F16.F32.PACK_AB R32, RZ, R32 ;  /* 0x00000020ff20723e */ /* 0x000fe200000000ff */
[----:B------:R-:W-:Y:S01]  /*3ef0*/  IMAD.X R9, R49, 0x1, R5, P5 ;  /* 0x0000000131097824 */ /* 0x000fe200028e0605 */
[----:B------:R-:W-:Y:S01]  /*3f00*/  LOP3.LUT R21, R15, 0x2, RZ, 0xfc, !PT ;  /* 0x000000020f157812 */ /* 0x000fe200078efcff */
[----:B------:R1:W-:Y:S01]  /*3f10*/  @P0 STG.E.U16 desc[UR36][R6.64+0x2], R39 ;  /* 0x0000022706000986 */ /* 0x0003e2000c101524 */
[----:B------:R-:W-:Y:S02]  /*3f20*/  ISETP.GT.AND P1, PT, R50, 0x88, PT ;  /* 0x000000883200780c */ /* 0x000fe40003f24270 */
[C---:B------:R-:W-:Y:S01]  /*3f30*/  ISETP.GT.AND P3, PT, R2.reuse, 0x1, P3 ;  /* 0x000000010200780c */ /* 0x040fe20001f64270 */
[----:B------:R2:W-:Y:S01]  /*3f40*/  @P4 STG.E.U16 desc[UR36][R8.64], R32 ;  /* 0x0000002008004986 */ /* 0x0005e2000c101524 */
[----:B0-----:R-:W-:Y:S02]  /*3f50*/  IADD3 R4, P4, R21, R4, RZ ;  /* 0x0000000415047210 */ /* 0x001fe40007f9e0ff */
[----:B------:R-:W-:-:S02]  /*3f60*/  ISETP.GT.AND P5, PT, R2, RZ, P1 ;  /* 0x000000ff0200720c */ /* 0x000fc40000fa4270 */
[----:B------:R-:W-:Y:S01]  /*3f70*/  F2FP.F16.F32.PACK_AB R33, RZ, R33 ;  /* 0x00000021ff21723e */ /* 0x000fe200000000ff */
[----:B------:R-:W-:Y:S01]  /*3f80*/  IMAD.X R5, R49, 0x1, R5, P4 ;  /* 0x0000000131057824 */ /* 0x000fe200020e0605 */
[----:B------:R-:W-:Y:S02]  /*3f90*/  IADD3 R10, P4, R15, R6, RZ ;  /* 0x000000060f0a7210 */ /* 0x000fe40007f9e0ff */
[----:B------:R-:W-:Y:S02]  /*3fa0*/  F2FP.F16.F32.PACK_AB R34, RZ, R34 ;  /* 0x00000022ff22723e */ /* 0x000fe400000000ff */
[----:B------:R-:W-:Y:S01]  /*3fb0*/  ISETP.GT.AND P2, PT, R50, 0x100, PT ;  /* 0x000001003200780c */ /* 0x000fe20003f44270 */
[----:B------:R-:W-:Y:S01]  /*3fc0*/  IMAD.X R11, R49, 0x1, R7, P4 ;  /* 0x00000001310b7824 */ /* 0x000fe200020e0607 */
[----:B-1----:R-:W-:Y:S01]  /*3fd0*/  IADD3 R6, P4, R21, R6, RZ ;  /* 0x0000000615067210 */ /* 0x002fe20007f9e0ff */
[----:B------:R4:W-:Y:S01]  /*3fe0*/  @P3 STG.E.U16 desc[UR36][R4.64], R33 ;  /* 0x0000002104003986 */ /* 0x0009e2000c101524 */
[----:B------:R-:W-:-:S02]  /*3ff0*/  IADD3 R12, P3, R15, R8, RZ ;  /* 0x000000080f0c7210 */ /* 0x000fc40007f7e0ff */
[----:B------:R-:W-:Y:S01]  /*4000*/  ISETP.GT.AND P0, PT, R50, 0x108, PT ;  /* 0x000001083200780c */ /* 0x000fe20003f04270 */
[----:B------:R-:W-:Y:S01]  /*4010*/  IMAD.X R7, R49, 0x1, R7, P4 ;  /* 0x0000000131077824 */ /* 0x000fe200020e0607 */
[----:B--2---:R-:W-:Y:S01]  /*4020*/  IADD3 R8, P4, R21, R8, RZ ;  /* 0x0000000815087210 */ /* 0x004fe20007f9e0ff */
[----:B------:R4:W-:Y:S01]  /*4030*/  @P5 STG.E.U16 desc[UR36][R10.64], R34 ;  /* 0x000000220a005986 */ /* 0x0009e2000c101524 */
[----:B------:R-:W-:Y:S01]  /*4040*/  IADD3 R14, P5, R15, R10, RZ ;  /* 0x0000000a0f0e7210 */ /* 0x000fe20007fbe0ff */
[C-C-:B------:R-:W-:Y:S01]  /*4050*/  IMAD.X R13, R49.reuse, 0x1, R9.reuse, P3 ;  /* 0x00000001310d7824 */ /* 0x140fe200018e0609 */
[C---:B------:R-:W-:Y:S01]  /*4060*/  ISETP.GT.AND P1, PT, R2.reuse, 0x1, P1 ;  /* 0x000000010200780c */ /* 0x040fe20000f24270 */
[C---:B------:R-:W-:Y:S01]  /*4070*/  IMAD.X R9, R49.reuse, 0x1, R9, P4 ;  /* 0x0000000131097824 */ /* 0x040fe200020e0609 */
[C---:B------:R-:W-:Y:S01]  /*4080*/  ISETP.GT.AND P4, PT, R2.reuse, RZ, P2 ;  /* 0x000000ff0200720c */ /* 0x040fe20001784270 */
[----:B------:R-:W-:Y:S01]  /*4090*/  IMAD.X R15, R49, 0x1, R11, P5 ;  /* 0x00000001310f7824 */ /* 0x000fe200028e060b */
[----:B------:R-:W-:-:S02]  /*40a0*/  ISETP.GT.AND P2, PT, R2, 0x1, P2 ;  /* 0x000000010200780c */ /* 0x000fc40001744270 */
[C---:B------:R-:W-:Y:S02]  /*40b0*/  ISETP.GT.AND P5, PT, R2.reuse, RZ, P0 ;  /* 0x000000ff0200720c */ /* 0x040fe400007a4270 */
[----:B------:R-:W-:Y:S02]  /*40c0*/  ISETP.GT.AND P0, PT, R2, 0x1, P0 ;  /* 0x000000010200780c */ /* 0x000fe40000704270 */
[----:B------:R-:W-:Y:S02]  /*40d0*/  IADD3 R20, P3, R21, R10, RZ ;  /* 0x0000000a15147210 */ /* 0x000fe40007f7e0ff */
[----:B------:R-:W-:Y:S02]  /*40e0*/  F2FP.F16.F32.PACK_AB R35, RZ, R35 ;  /* 0x00000023ff23723e */ /* 0x000fe400000000ff */
[----:B------:R-:W-:Y:S01]  /*40f0*/  F2FP.F16.F32.PACK_AB R24, RZ, R24 ;  /* 0x00000018ff18723e */ /* 0x000fe200000000ff */
[----:B------:R-:W-:Y:S01]  /*4100*/  IMAD.X R21, R49, 0x1, R11, P3 ;  /* 0x0000000131157824 */ /* 0x000fe200018e060b */
[----:B------:R-:W-:Y:S01]  /*4110*/  F2FP.F16.F32.PACK_AB R25, RZ, R25 ;  /* 0x00000019ff19723e */ /* 0x000fe200000000ff */
[----:B------:R4:W-:Y:S01]  /*4120*/  @P1 STG.E.U16 desc[UR36][R6.64], R35 ;  /* 0x0000002306001986 */ /* 0x0009e2000c101524 */
[----:B------:R-:W-:-:S02]  /*4130*/  F2FP.F16.F32.PACK_AB R26, RZ, R26 ;  /* 0x0000001aff1a723e */ /* 0x000fc400000000ff */
[----:B------:R-:W-:Y:S01]  /*4140*/  F2FP.F16.F32.PACK_AB R27, RZ, R27 ;  /* 0x0000001bff1b723e */ /* 0x000fe200000000ff */
[----:B------:R4:W-:Y:S04]  /*4150*/  @P4 STG.E.U16 desc[UR36][R12.64], R24 ;  /* 0x000000180c004986 */ /* 0x0009e8000c101524 */
[----:B------:R4:W-:Y:S04]  /*4160*/  @P2 STG.E.U16 desc[UR36][R8.64], R25 ;  /* 0x0000001908002986 */ /* 0x0009e8000c101524 */
[----:B------:R4:W-:Y:S04]  /*4170*/  @P5 STG.E.U16 desc[UR36][R14.64], R26 ;  /* 0x0000001a0e005986 */ /* 0x0009e8000c101524 */
[----:B------:R4:W-:Y:S02]  /*4180*/  @P0 STG.E.U16 desc[UR36][R20.64], R27 ;  /* 0x0000001b14000986 */ /* 0x0009e4000c101524 */
.L_x_52:
[----:B------:R-:W-:Y:S05]  /*4190*/  BSYNC B0 ;  /* 0x0000000000007941 */ /* 0x000fea0003800000 */
.L_x_32:
[----:B------:R-:W-:Y:S01]  /*41a0*/  ULDC UR4, c[0x0][0xc] ;  /* 0x0000030000047ab9 */ /* 0x000fe20000000800 */
[----:B------:R-:W-:Y:S01]  /*41b0*/  ULDC UR5, c[0x0][0x10] ;  /* 0x0000040000057ab9 */ /* 0x000fe20000000800 */
[----:B0--3--:R-:W0:Y:S01]  /*41c0*/  LDC R3, c[0x0][0x14] ;  /* 0x00000500ff037b82 */ /* 0x009e220000000800 */
[----:B------:R-:W-:Y:S01]  /*41d0*/  UIMAD.WIDE.U32 UR4, UR4, UR5, URZ ;  /* 0x00000005040472a5 */ /* 0x000fe2000f8e003f */
[----:B------:R-:W-:Y:S01]  /*41e0*/  PRMT R2, RZ, 0x7610, R2 ;  /* 0x00007610ff027816 */ /* 0x000fe20000000002 */
[----:B------:R-:W-:Y:S02]  /*41f0*/  IMAD.MOV.U32 R41, RZ, RZ, -0x1 ;  /* 0xffffffffff297424 */ /* 0x000fe400078e00ff */
[----:B-----5:R-:W-:Y:S02]  /*4200*/  IMAD.MOV.U32 R31, RZ, RZ, -0x1 ;  /* 0xffffffffff1f7424 */ /* 0x020fe400078e00ff */
[----:B0-----:R-:W-:-:S04]  /*4210*/  IMAD.WIDE.U32 R18, R3, UR4, R18 ;  /* 0x0000000403127c25 */ /* 0x001fc8000f8e0012 */
[----:B------:R-:W-:Y:S01]  /*4220*/  IMAD R3, R3, UR5, RZ ;  /* 0x0000000503037c24 */ /* 0x000fe2000f8e02ff */
[----:B------:R-:W-:Y:S02]  /*4230*/  ULDC.64 UR4, c[0x0][0x650] ;  /* 0x0001940000047ab9 */ /* 0x000fe40000000a00 */
[----:B------:R-:W-:Y:S01]  /*4240*/  ISETP.GE.U32.AND P0, PT, R18, UR4, PT ;  /* 0x0000000412007c0c */ /* 0x000fe2000bf06070 */
[----:B------:R-:W-:-:S05]  /*4250*/  IMAD.IADD R19, R19, 0x1, R3 ;  /* 0x0000000113137824 */ /* 0x000fca00078e0203 */
[----:B------:R-:W-:-:S13]  /*4260*/  ISETP.GE.U32.AND.EX P0, PT, R19, UR5, PT, P0 ;  /* 0x0000000513007c0c */ /* 0x000fda000bf06100 */
[----:B------:R-:W-:Y:S05]  /*4270*/  @P0 BRA `(.L_x_53) ;  /* 0x0000000400640947 */ /* 0x000fea0003800000 */
[----:B----4-:R-:W0:Y:S01]  /*4280*/  S2R R10, SR_CTAID.X ;  /* 0x00000000000a7919 */ /* 0x010e220000002500 */
[----:B--2---:R-:W2:Y:S01]  /*4290*/  LDC.64 R8, c[0x0][0x628] ;  /* 0x00018a00ff087b82 */ /* 0x004ea20000000a00 */
[----:B------:R-:W-:Y:S01]  /*42a0*/  ULDC UR4, c[0x0][0x150] ;  /* 0x0000540000047ab9 */ /* 0x000fe20000000800 */
[----:B------:R-:W-:Y:S01]  /*42b0*/  IMAD.MOV.U32 R6, RZ, RZ, R18 ;  /* 0x000000ffff067224 */ /* 0x000fe200078e0012 */
[----:B-1----:R-:W1:Y:S01]  /*42c0*/  S2R R20, SR_CTAID.Y ;  /* 0x0000000000147919 */ /* 0x002e620000002600 */
[----:B------:R-:W-:-:S04]  /*42d0*/  IMAD.MOV.U32 R7, RZ, RZ, R19 ;  /* 0x000000ffff077224 */ /* 0x000fc800078e0013 */
[----:B------:R-:W3:Y:S08]  /*42e0*/  LDC R15, c[0x0][0x144] ;  /* 0x00005100ff0f7b82 */ /* 0x000ef00000000800 */
[----:B------:R-:W4:Y:S08]  /*42f0*/  LDC R0, c[0x0][0x630] ;  /* 0x00018c00ff007b82 */ /* 0x000f300000000800 */
[----:B------:R-:W1:Y:S01]  /*4300*/  LDC.64 R12, c[0x0][0x620] ;  /* 0x00018800ff0c7b82 */ /* 0x000e620000000a00 */
[----:B--2---:R-:W-:-:S04]  /*4310*/  ISETP.NE.U32.AND P0, PT, R8, RZ, PT ;  /* 0x000000ff0800720c */ /* 0x004fc80003f05070 */
[----:B------:R-:W-:Y:S02]  /*4320*/  ISETP.NE.AND.EX P0, PT, R9, RZ, PT, P0 ;  /* 0x000000ff0900720c */ /* 0x000fe40003f05300 */
[----:B0-----:R-:W-:-:S05]  /*4330*/  I2FP.F32.U32 R2, R10 ;  /* 0x0000000a00027245 */ /* 0x001fca0000201000 */
[----:B------:R-:W-:-:S04]  /*4340*/  FMUL R2, R2, UR4 ;  /* 0x0000000402027c20 */ /* 0x000fc80008400000 */
[----:B------:R0:W2:Y:S02]  /*4350*/  F2I.U32.TRUNC.NTZ R14, R2 ;  /* 0x00000002000e7305 */ /* 0x0000a4000020f000 */
[----:B---34-:R-:W-:Y:S05]  /*4360*/  @!P0 BRA `(.L_x_54) ;  /* 0x0000000000288947 */ /* 0x018fea0003800000 */
[----:B------:R-:W3:Y:S02]  /*4370*/  LDC R3, c[0x0][0x634] ;  /* 0x00018d00ff037b82 */ /* 0x000ee40000000800 */
[----:B---3--:R-:W-:-:S05]  /*4380*/  IADD3 R7, P0, R18, R3, RZ ;  /* 0x0000000312077210 */ /* 0x008fca0007f1e0ff */
[----:B------:R-:W-:-:S04]  /*4390*/  IMAD.X R11, RZ, RZ, R19, P0 ;  /* 0x000000ffff0b7224 */ /* 0x000fc800000e0613 */
[----:B0-----:R-:W-:-:S04]  /*43a0*/  IMAD.WIDE.U32 R2, R11, R8, RZ ;  /* 0x000000080b027225 */ /* 0x001fc800078e00ff */
[----:B------:R-:W-:-:S04]  /*43b0*/  IMAD.WIDE.U32 R4, P0, R7, R9, R2 ;  /* 0x0000000907047225 */ /* 0x000fc80007800002 */
[----:B------:R-:W-:-:S04]  /*43c0*/  IMAD.WIDE.U32 R2, R7, R8, RZ ;  /* 0x0000000807027225 */ /* 0x000fc800078e00ff */
[----:B------:R-:W-:Y:S01]  /*43d0*/  IMAD.X R7, RZ, RZ, RZ, P0 ;  /* 0x000000ffff077224 */ /* 0x000fe200000e06ff */
[----:B------:R-:W-:Y:S01]  /*43e0*/  IADD3 RZ, P0, R3, R4, RZ ;  /* 0x0000000403ff7210 */ /* 0x000fe20007f1e0ff */
[----:B------:R-:W-:-:S04]  /*43f0*/  IMAD.MOV.U32 R6, RZ, RZ, R5 ;  /* 0x000000ffff067224 */ /* 0x000fc800078e0005 */
[----:B------:R-:W-:-:S08]  /*4400*/  IMAD.WIDE.U32.X R6, R11, R9, R6, P0 ;  /* 0x000000090b067225 */ /* 0x000fd000000e0406 */
.L_x_54:
[----:B------:R-:W3:Y:S01]  /*4410*/  LDC.64 R26, c[0x0][0x640] ;  /* 0x00019000ff1a7b82 */ /* 0x000ee20000000a00 */
[-CC-:B------:R-:W-:Y:S01]  /*4420*/  SHF.R.U64 R31, R6, R0.reuse, R7.reuse ;  /* 0x00000000061f7219 */ /* 0x180fe20000001207 */
[----:B--2---:R-:W-:Y:S01]  /*4430*/  IMAD.MOV R14, RZ, RZ, -R14 ;  /* 0x000000ffff0e7224 */ /* 0x004fe200078e0a0e */
[----:B------:R-:W-:Y:S01]  /*4440*/  SHF.R.U32.HI R0, RZ, R0, R7 ;  /* 0x00000000ff007219 */ /* 0x000fe20000011607 */
[----:B------:R-:W-:Y:S01]  /*4450*/  ULDC UR4, c[0x0][0x154] ;  /* 0x0000550000047ab9 */ /* 0x000fe20000000800 */
[----:B------:R-:W-:Y:S01]  /*4460*/  IADD3 R5, P0, RZ, -R31, RZ ;  /* 0x8000001fff057210 */ /* 0x000fe20007f1e0ff */
[----:B------:R-:W-:Y:S02]  /*4470*/  IMAD R15, R15, R14, R10 ;  /* 0x0000000e0f0f7224 */ /* 0x000fe400078e020a */
[----:B------:R-:W2:Y:S01]  /*4480*/  LDC R4, c[0x0][0x618] ;  /* 0x00018600ff047b82 */ /* 0x000ea20000000800 */
[----:B------:R-:W-:Y:S02]  /*4490*/  IMAD.MOV.U32 R7, RZ, RZ, 0x1 ;  /* 0x00000001ff077424 */ /* 0x000fe400078e00ff */
[----:B------:R-:W-:-:S04]  /*44a0*/  IMAD.X R3, RZ, RZ, ~R0, P0 ;  /* 0x000000ffff037224 */ /* 0x000fc800000e0e00 */
[-C--:B-1----:R-:W-:Y:S01]  /*44b0*/  IMAD R0, R3, R12.reuse, RZ ;  /* 0x0000000c03007224 */ /* 0x082fe200078e02ff */
[----:B------:R-:W1:Y:S01]  /*44c0*/  LDC R6, c[0x0][0x608] ;  /* 0x00018200ff067b82 */ /* 0x000e620000000800 */
[----:B0-----:R-:W-:-:S04]  /*44d0*/  IMAD.WIDE.U32 R2, R5, R12, R18 ;  /* 0x0000000c05027225 */ /* 0x001fc800078e0012 */
[----:B------:R-:W-:Y:S01]  /*44e0*/  IMAD R5, R5, R13, R0 ;  /* 0x0000000d05057224 */ /* 0x000fe200078e0200 */
[----:B------:R-:W-:Y:S02]  /*44f0*/  I2FP.F32.U32 R0, R20 ;  /* 0x0000001400007245 */ /* 0x000fe40000201000 */
[----:B------:R-:W0:Y:S01]  /*4500*/  LDC R24, c[0x0][0x658] ;  /* 0x00019600ff187b82 */ /* 0x000e220000000800 */
[----:B------:R-:W-:Y:S01]  /*4510*/  IMAD.IADD R3, R3, 0x1, R5 ;  /* 0x0000000103037824 */ /* 0x000fe200078e0205 */
[----:B---3--:R-:W-:Y:S01]  /*4520*/  ISETP.NE.U32.AND P0, PT, R26, RZ, PT ;  /* 0x000000ff1a00720c */ /* 0x008fe20003f05070 */
[----:B------:R-:W-:Y:S01]  /*4530*/  FMUL R0, R0, UR4 ;  /* 0x0000000400007c20 */ /* 0x000fe20008400000 */
[----:B------:R-:W-:Y:S02]  /*4540*/  IMAD.MOV.U32 R5, RZ, RZ, -0x1 ;  /* 0xffffffffff057424 */ /* 0x000fe400078e00ff */
[----:B------:R-:W-:Y:S01]  /*4550*/  ISETP.NE.AND.EX P0, PT, R27, RZ, PT, P0 ;  /* 0x000000ff1b00720c */ /* 0x000fe20003f05300 */
[----:B------:R3:W4:Y:S01]  /*4560*/  F2I.U32.TRUNC.NTZ R12, R0 ;  /* 0x00000000000c7305 */ /* 0x000722000020f000 */
[----:B------:R-:W3:Y:S01]  /*4570*/  LDC R13, c[0x0][0x148] ;  /* 0x00005200ff0d7b82 */ /* 0x000ee20000000800 */
[----:B--2---:R-:W-:-:S02]  /*4580*/  SHF.R.U64 R10, R2, R4, R3 ;  /* 0x00000004020a7219 */ /* 0x004fc40000001203 */
[----:B------:R-:W-:-:S05]  /*4590*/  SHF.R.U32.HI R3, RZ, R4, R3 ;  /* 0x00000004ff037219 */ /* 0x000fca0000011603 */
[----:B------:R-:W2:Y:S01]  /*45a0*/  LDC R14, c[0x0][0x600] ;  /* 0x00018000ff0e7b82 */ /* 0x000ea20000000800 */
[-CC-:B-1----:R-:W-:Y:S02]  /*45b0*/  SHF.R.U64 R8, R10, R6.reuse, R3.reuse ;  /* 0x000000060a087219 */ /* 0x182fe40000001203 */
[----:B------:R-:W-:-:S05]  /*45c0*/  SHF.R.U32.HI R3, RZ, R6, R3 ;  /* 0x00000006ff037219 */ /* 0x000fca0000011603 */
[----:B------:R-:W1:Y:S01]  /*45d0*/  LDC R25, c[0x0][0x648] ;  /* 0x00019200ff197b82 */ /* 0x000e620000000800 */
[-CC-:B0-----:R-:W-:Y:S02]  /*45e0*/  SHF.R.U64 R11, R8, R24.reuse, R3.reuse ;  /* 0x00000018080b7219 */ /* 0x181fe40000001203 */
[-C--:B------:R-:W-:Y:S02]  /*45f0*/  SHF.L.U32 R5, R5, R24.reuse, RZ ;  /* 0x0000001805057219 */ /* 0x080fe400000006ff */
[-C--:B------:R-:W-:Y:S01]  /*4600*/  SHF.R.U32.HI R3, RZ, R24.reuse, R3 ;  /* 0x00000018ff037219 */ /* 0x080fe20000011603 */
[----:B------:R-:W-:Y:S01]  /*4610*/  IMAD.MOV.U32 R2, RZ, RZ, R11 ;  /* 0x000000ffff027224 */ /* 0x000fe200078e000b */
[----:B------:R-:W-:Y:S01]  /*4620*/  SHF.L.U32 R24, R7, R24, RZ ;  /* 0x0000001807187219 */ /* 0x000fe200000006ff */
[----:B------:R-:W0:Y:S01]  /*4630*/  LDC R32, c[0x0][0x638] ;  /* 0x00018e00ff207b82 */ /* 0x000e220000000800 */
[----:B------:R-:W-:-:S07]  /*4640*/  LOP3.LUT R21, RZ, R5, RZ, 0x33, !PT ;  /* 0x00000005ff157212 */ /* 0x000fce00078e33ff */
[----:B------:R-:W0:Y:S01]  /*4650*/  LDC R33, c[0x0][0x610] ;  /* 0x00018400ff217b82 */ /* 0x000e220000000800 */
[----:B----4-:R-:W-:Y:S05]  /*4660*/  @!P0 BRA `(.L_x_55) ;  /* 0x0000000000288947 */ /* 0x010fea0003800000 */
[----:B---3--:R-:W3:Y:S02]  /*4670*/  LDC R0, c[0x0][0x64c] ;  /* 0x00019300ff007b82 */ /* 0x008ee40000000800 */
[----:B---3--:R-:W-:-:S05]  /*4680*/  IADD3 R7, P0, R11, R0, RZ ;  /* 0x000000000b077210 */ /* 0x008fca0007f1e0ff */
        /* <DEDUP_REMOVED lines=8> */
.L_x_55:
[----:B------:R-:W-:Y:S01]  /*4710*/  ISETP.NE.AND P0, PT, R22, 0x1, PT ;  /* 0x000000011600780c */ /* 0x000fe20003f05270 */
[----:B--2---:R-:W-:Y:S01]  /*4720*/  VIADD R5, R14, 0xffffffff ;  /* 0xffffffff0e057836 */ /* 0x004fe20000000000 */
[----:B-1-3--:R-:W-:Y:S01]  /*4730*/  SHF.R.U64 R0, R2, R25, R3 ;  /* 0x0000001902007219 */ /* 0x00afe20000001203 */
[----:B------:R-:W-:Y:S01]  /*4740*/  IMAD.MOV R12, RZ, RZ, -R12 ;  /* 0x000000ffff0c7224 */ /* 0x000fe200078e0a0c */
[----:B------:R-:W-:Y:S01]  /*4750*/  LOP3.LUT R3, R8, R21, RZ, 0xc0, !PT ;  /* 0x0000001508037212 */ /* 0x000fe200078ec0ff */
[----:B------:R-:W-:Y:S02]  /*4760*/  IMAD.MOV.U32 R4, RZ, RZ, 0x1 ;  /* 0x00000001ff047424 */ /* 0x000fe400078e00ff */
[----:B------:R-:W-:Y:S02]  /*4770*/  IMAD.MOV R2, RZ, RZ, -R0 ;  /* 0x000000ffff027224 */ /* 0x000fe400078e0a00 */
[----:B------:R-:W-:Y:S01]  /*4780*/  IMAD R0, R24, R0, R3 ;  /* 0x0000000018007224 */ /* 0x000fe200078e0203 */
[----:B------:R-:W-:Y:S01]  /*4790*/  LOP3.LUT R3, R10, R5, RZ, 0xc0, !PT ;  /* 0x000000050a037212 */ /* 0x000fe200078ec0ff */
[----:B0-----:R-:W-:-:S02]  /*47a0*/  IMAD R2, R2, R32, R11 ;  /* 0x0000002002027224 */ /* 0x001fc400078e020b */
[----:B------:R-:W-:Y:S02]  /*47b0*/  @P0 IMAD R15, R13, R12, R20 ;  /* 0x0000000c0d0f0224 */ /* 0x000fe400078e0214 */
[----:B------:R-:W-:Y:S01]  /*47c0*/  IMAD R3, R2, R14, R3 ;  /* 0x0000000e02037224 */ /* 0x000fe200078e0203 */
[----:B------:R-:W-:Y:S01]  /*47d0*/  PRMT R2, R4, 0x7610, R2 ;  /* 0x0000761004027816 */ /* 0x000fe20000000002 */
[----:B------:R-:W-:-:S05]  /*47e0*/  IMAD R0, R0, R33, R15 ;  /* 0x0000002100007224 */ /* 0x000fca00078e020f */
[----:B------:R-:W-:Y:S02]  /*47f0*/  SEL R41, R3, R0, !P0 ;  /* 0x0000000003297207 */ /* 0x000fe40004000000 */
[----:B------:R-:W-:-:S07]  /*4800*/  SEL R0, R0, R3, !P0 ;  /* 0x0000000300007207 */ /* 0x000fce0004000000 */
.L_x_53:
[----:B------:R-:W-:Y:S01]  /*4810*/  LOP3.LUT P0, RZ, R2, 0xff, RZ, 0xc0, !PT ;  /* 0x000000ff02ff7812 */ /* 0x000fe2000780c0ff */
[----:B------:R-:W-:-:S12]  /*4820*/  IMAD.MOV.U32 R40, RZ, RZ, R0 ;  /* 0x000000ffff287224 */ /* 0x000fd800078e0000 */
[----:B------:R-:W-:Y:S05]  /*4830*/  @P0 BRA `(.L_x_56) ;  /* 0xffffffc8005c0947 */ /* 0x000fea000383ffff */
[----:B------:R-:W-:Y:S05]  /*4840*/  EXIT ;  /* 0x000000000000794d */ /* 0x000fea0003800000 */
.L_x_7:
        /* <DEDUP_REMOVED lines=26> */
.L_x_58:
[----:B------:R-:W0:Y:S01]  /*49f0*/  LDC.64 R28, c[0x0][0x640] ;  /* 0x00019000ff1c7b82 */ /* 0x000e220000000a00 */
[-CC-:B------:R-:W-:Y:S01]  /*4a00*/  SHF.R.U64 R15, R10, R20.reuse, R11.reuse ;  /* 0x000000140a0f7219 */ /* 0x180fe2000000120b */
[----:B------:R-:W-:Y:S01]  /*4a10*/  IMAD.MOV.U32 R26, RZ, RZ, 0x1 ;  /* 0x00000001ff1a7424 */ /* 0x000fe200078e00ff */
        /* <DEDUP_REMOVED lines=8> */
[----:B------:R-:W-:Y:S01]  /*4aa0*/  IMAD.MOV.U32 R8, RZ, RZ, -0x1 ;  /* 0xffffffffff087424 */ /* 0x000fe200078e00ff */
[----:B------:R-:W3:Y:S01]  /*4ab0*/  LDC R27, c[0x0][0x658] ;  /* 0x00019600ff1b7b82 */ /* 0x000ee20000000800 */
[----:B------:R-:W-:Y:S01]  /*4ac0*/  IMAD.IADD R7, R7, 0x1, R9 ;  /* 0x0000000107077824 */ /* 0x000fe200078e0209 */
[----:B0-----:R-:W-:-:S04]  /*4ad0*/  ISETP.NE.U32.AND P0, PT, R28, RZ, PT ;  /* 0x000000ff1c00720c */ /* 0x001fc80003f05070 */
        /* <DEDUP_REMOVED lines=25> */
.L_x_59:
[----:B------:R-:W-:Y:S01]  /*4c70*/  ISETP.NE.AND P0, PT, R22, 0x1, PT ;  /* 0x000000011600780c */ /* 0x000fe20003f05270 */
[----:B0-----:R-:W-:Y:S01]  /*4c80*/  VIADD R13, R23, 0xffffffff ;  /* 0xffffffff170d7836 */ /* 0x001fe20000000000 */
[----:B-1----:R-:W-:Y:S02]  /*4c90*/  SHF.R.U64 R6, R6, R24, R7 ;  /* 0x0000001806067219 */ /* 0x002fe40000001207 */
[----:B------:R-:W-:Y:S02]  /*4ca0*/  SHF.L.U32 R26, R26, R27, RZ ;  /* 0x0000001b1a1a7219 */ /* 0x000fe400000006ff */
[----:B------:R-:W-:Y:S01]  /*4cb0*/  LOP3.LUT R3, R21, R30, RZ, 0xc0, !PT ;  /* 0x0000001e15037212 */ /* 0x000fe200078ec0ff */
[----:B------:R-:W-:Y:S01]  /*4cc0*/  IMAD.MOV R7, RZ, RZ, -R6 ;  /* 0x000000ffff077224 */ /* 0x000fe200078e0a06 */
[----:B------:R-:W-:Y:S01]  /*4cd0*/  LOP3.LUT R13, R12, R13, RZ, 0xc0, !PT ;  /* 0x0000000d0c0d7212 */ /* 0x000fe200078ec0ff */
[----:B------:R-:W-:Y:S02]  /*4ce0*/  IMAD.MOV.U32 R12, RZ, RZ, R15 ;  /* 0x000000ffff0c7224 */ /* 0x000fe400078e000f */
[----:B------:R-:W-:-:S02]  /*4cf0*/  IMAD R3, R26, R6, R3 ;  /* 0x000000061a037224 */ /* 0x000fc400078e0203 */
[----:B------:R-:W-:Y:S02]  /*4d00*/  @P0 IMAD R4, R5, R14, R2 ;  /* 0x0000000e05040224 */ /* 0x000fe400078e0202 */
[----:B--2---:R-:W-:Y:S02]  /*4d10*/  IMAD R2, R7, R25, R20 ;  /* 0x0000001907027224 */ /* 0x004fe400078e0214 */
[----:B---3--:R-:W-:Y:S02]  /*4d20*/  IMAD R4, R3, R31, R4 ;  /* 0x0000001f03047224 */ /* 0x008fe400078e0204 */
[----:B------:R-:W-:Y:S02]  /*4d30*/  IMAD R13, R2, R23, R13 ;  /* 0x00000017020d7224 */ /* 0x000fe400078e020d */
[----:B------:R-:W-:-:S03]  /*4d40*/  IMAD.MOV.U32 R6, RZ, RZ, 0x1 ;  /* 0x00000001ff067424 */ /* 0x000fc600078e00ff */
[----:B------:R-:W-:Y:S02]  /*4d50*/  SEL R11, R13, R4, !P0 ;  /* 0x000000040d0b7207 */ /* 0x000fe40004000000 */
[----:B------:R-:W-:-:S07]  /*4d60*/  SEL R13, R4, R13, !P0 ;  /* 0x0000000d040d7207 */ /* 0x000fce0004000000 */
.L_x_57:
[----:B------:R-:W-:-:S08]  /*4d70*/  NOP ;  /* 0x0000000000007918 */ /* 0x000fd00000000000 */
[----:B------:R-:W0:-:S00]  /*4d80*/  USETMAXREG.DEALLOC.CTAPOOL 0x28 ;  /* 0x00000028000079c8 */ /* 0x000e0000080e0500 */
[----:B0-----:R-:W-:-:S13]  /*4d90*/  ISETP.NE.AND P0, PT, R0, RZ, PT ;  /* 0x000000ff0000720c */ /* 0x001fda0003f05270 */
[----:B------:R-:W-:Y:S05]  /*4da0*/  @P0 EXIT ;  /* 0x000000000000094d */ /* 0x000fea0003800000 */
[----:B------:R-:W-:Y:S01]  /*4db0*/  LOP3.LUT P0, RZ, R6, 0xff, RZ, 0xc0, !PT ;  /* 0x000000ff06ff7812 */ /* 0x000fe2000780c0ff */
[----:B------:R-:W-:Y:S02]  /*4dc0*/  IMAD.MOV.U32 R0, RZ, RZ, 0x1 ;  /* 0x00000001ff007424 */ /* 0x000fe400078e00ff */
[----:B------:R-:W-:-:S10]  /*4dd0*/  IMAD.MOV.U32 R10, RZ, RZ, RZ ;  /* 0x000000ffff0a7224 */ /* 0x000fd400078e00ff */
[----:B------:R-:W-:Y:S05]  /*4de0*/  @!P0 BRA `(.L_x_60) ;  /* 0x0000000c00648947 */ /* 0x000fea0003800000 */
[----:B------:R-:W0:Y:S01]  /*4df0*/  LDC R0, c[0x0][0x28c] ;  /* 0x0000a300ff007b82 */ /* 0x000e220000000800 */
[----:B------:R-:W1:Y:S01]  /*4e00*/  S2R R6, SR_CgaCtaId ;  /* 0x0000000000067919 */ /* 0x000e620000008800 */
[----:B------:R-:W-:Y:S01]  /*4e10*/  BSSY B0, `(.L_x_60) ;  /* 0x00000d6000007945 */ /* 0x000fe20003800000 */
[----:B------:R-:W-:Y:S01]  /*4e20*/  IMAD.MOV.U32 R9, RZ, RZ, 0x1 ;  /* 0x00000001ff097424 */ /* 0x000fe200078e00ff */
[----:B------:R-:W-:Y:S01]  /*4e30*/  LOP3.LUT R8, R17, 0x2, RZ, 0xfc, !PT ;  /* 0x0000000211087812 */ /* 0x000fe200078efcff */
[----:B------:R-:W-:Y:S01]  /*4e40*/  IMAD.MOV.U32 R10, RZ, RZ, RZ ;  /* 0x000000ffff0a7224 */ /* 0x000fe200078e00ff */
[----:B------:R-:W-:Y:S01]  /*4e50*/  ULDC UR4, c[0x0][0x600] ;  /* 0x0001800000047ab9 */ /* 0x000fe20000000800 */
[----:B------:R-:W-:Y:S01]  /*4e60*/  ULDC.64 UR22, c[0x0][0x198] ;  /* 0x0000660000167ab9 */ /* 0x000fe20000000a00 */
[----:B------:R-:W-:Y:S01]  /*4e70*/  UIADD3 UR4, UR4, -0x1, URZ ;  /* 0xffffffff04047890 */ /* 0x000fe2000fffe03f */
[----:B0-----:R-:W-:-:S05]  /*4e80*/  VIADD R0, R0, 0x7f ;  /* 0x0000007f00007836 */ /* 0x001fca0000000000 */
[----:B------:R-:W-:-:S04]  /*4e90*/  SHF.R.S32.HI R3, RZ, 0x1f, R0 ;  /* 0x0000001fff037819 */ /* 0x000fc80000011400 */
[----:B------:R-:W-:Y:S01]  /*4ea0*/  LEA.HI R3, R3, R0, RZ, 0x7 ;  /* 0x0000000003037211 */ /* 0x000fe200078f38ff */
[----:B------:R-:W-:Y:S01]  /*4eb0*/  IMAD.MOV.U32 R0, RZ, RZ, 0x1 ;  /* 0x00000001ff007424 */ /* 0x000fe200078e00ff */
[----:B-1----:R-:W-:Y:S02]  /*4ec0*/  LOP3.LUT R6, R6, 0x1, RZ, 0xc0, !PT ;  /* 0x0000000106067812 */ /* 0x002fe400078ec0ff */
[----:B------:R-:W-:-:S07]  /*4ed0*/  SHF.R.S32.HI R7, RZ, 0x7, R3 ;  /* 0x00000007ff077819 */ /* 0x000fce0000011403 */
.L_x_71:
[----:B------:R-:W-:-:S03]  /*4ee0*/  UMOV UR5, 0xffffffff ;  /* 0xffffffff00057882 */ /* 0x000fc60000000000 */
[----:B------:R-:W-:Y:S05]  /*4ef0*/  BRA.DIV UR5, `(.L_x_61) ;  /* 0x0000000e05c07947 */ /* 0x000fea000b800000 */
[----:B------:R-:W-:-:S13]  /*4f00*/  ELECT P6, URZ, PT ;  /* 0x00000000003f782f */ /* 0x000fda00038c0000 */
.L_x_80:
[----:B------:R-:W0:Y:S01]  /*4f10*/  LDC R2, c[0x0][0x28c] ;  /* 0x0000a300ff027b82 */ /* 0x000e220000000800 */
[----:B------:R-:W-:Y:S01]  /*4f20*/  BSSY B1, `(.L_x_62) ;  /* 0x0000046000017945 */ /* 0x000fe20003800000 */
[----:B0-----:R-:W-:-:S13]  /*4f30*/  ISETP.LT.OR P6, PT, R2, 0x1, !P6 ;  /* 0x000000010200780c */ /* 0x001fda00077c1670 */
[----:B------:R-:W-:Y:S05]  /*4f40*/  @P6 BRA `(.L_x_63) ;  /* 0x00000004000c6947 */ /* 0x000fea0003800000 */
[----:B------:R-:W-:Y:S02]  /*4f50*/  IMAD R11, R11, 0x2, R6 ;  /* 0x000000020b0b7824 */ /* 0x000fe400078e0206 */
[----:B------:R-:W-:Y:S02]  /*4f60*/  IMAD R13, R13, 0x180, RZ ;  /* 0x000001800d0d7824 */ /* 0x000fe400078e02ff */
[----:B------:R-:W-:Y:S02]  /*4f70*/  VIADD R20, R7, 0x1 ;  /* 0x0000000107147836 */ /* 0x000fe40000000000 */
[----:B------:R-:W-:Y:S02]  /*4f80*/  IMAD.MOV.U32 R21, RZ, RZ, RZ ;  /* 0x000000ffff157224 */ /* 0x000fe400078e00ff */
[----:B------:R-:W-:Y:S02]  /*4f90*/  IMAD.MOV.U32 R2, RZ, RZ, R0 ;  /* 0x000000ffff027224 */ /* 0x000fe400078e0000 */
[----:B------:R-:W-:-:S02]  /*4fa0*/  IMAD.MOV.U32 R3, RZ, RZ, R10 ;  /* 0x000000ffff037224 */ /* 0x000fc400078e000a */
[----:B------:R-:W-:-:S07]  /*4fb0*/  IMAD.SHL.U32 R11, R11, 0x4, RZ ;  /* 0x000000040b0b7824 */ /* 0x000fce00078e00ff */
.L_x_66:
[----:B------:R-:W0:Y:S01]  /*4fc0*/  S2R R5, SR_CgaCtaId ;  /* 0x0000000000057919 */ /* 0x000e220000008800 */
[----:B------:R-:W-:Y:S02]  /*4fd0*/  MOV R4, 0x400 ;  /* 0x0000040000047802 */ /* 0x000fe40000000f00 */
[----:B------:R-:W-:Y:S02]  /*4fe0*/  LOP3.LUT P0, RZ, R16, 0x7f, RZ, 0xc0, !PT ;  /* 0x0000007f10ff7812 */ /* 0x000fe4000780c0ff */
[----:B0-----:R-:W-:Y:S02]  /*4ff0*/  LEA R14, R5, R4, 0x18 ;  /* 0x00000004050e7211 */ /* 0x001fe400078ec0ff */
[----:B------:R-:W-:-:S09]  /*5000*/  SHF.L.U32 R4, R2, 0x1f, RZ ;  /* 0x0000001f02047819 */ /* 0x000fd200000006ff */
[----:B------:R-:W0:Y:S01]  /*5010*/  @!P0 LDC R5, c[0x0][0x500] ;  /* 0x00014000ff058b82 */ /* 0x000e220000000800 */
[----:B------:R-:W-:-:S04]  /*5020*/  IMAD R15, R3, 0x8, R14 ;  /* 0x00000008030f7824 */ /* 0x000fc800078e020e */
[----:B------:R-:W1:Y:S02]  /*5030*/  SYNCS.PHASECHK.TRANS64.TRYWAIT P1, [R15+URZ+0x10], R4 ;  /* 0x000010040f0075a7 */ /* 0x000e64000802017f */
[----:B-1----:R-:W-:Y:S05]  /*5040*/  @!P1 BRA `(.L_x_64) ;  /* 0x0000000c008c9947 */ /* 0x002fea0003800000 */
.L_x_81:
[----:B-1----:R-:W-:Y:S01]  /*5050*/  PRMT R4, R8, 0x9910, RZ ;  /* 0x0000991008047816 */ /* 0x002fe200000000ff */
[----:B0-----:R0:W-:Y:S03]  /*5060*/  @!P0 SYNCS.ARRIVE.TRANS64 RZ, [R15+URZ], R5 ;  /* 0x000000050fff89a7 */ /* 0x0011e6000800003f */
[----:B------:R-:W-:-:S13]  /*5070*/  ISETP.NE.AND P0, PT, R4, 0x2, PT ;  /* 0x000000020400780c */ /* 0x000fda0003f05270 */
[----:B0-----:R-:W-:Y:S05]  /*5080*/  @P0 BRA `(.L_x_65) ;  /* 0x0000000000040947 */ /* 0x001fea0003800000 */
[----:B------:R-:W-:Y:S01]  /*5090*/  BPT.TRAP 0x1 ;  /* 0x000000040000795c */ /* 0x000fe20000300000 */
.L_x_65:
[----:B------:R-:W-:Y:S01]  /*50a0*/  IMAD R4, R3, 0x4, R6 ;  /* 0x0000000403047824 */ /* 0x000fe200078e0206 */
[----:B------:R-:W-:Y:S01]  /*50b0*/  R2UR UR34, R21 ;  /* 0x00000000152272ca */ /* 0x000fe200000e0000 */
[--C-:B------:R-:W-:Y:S01]  /*50c0*/  IMAD R5, R3, 0x18000, R14.reuse ;  /* 0x0001800003057824 */ /* 0x100fe200078e020e */
[----:B------:R-:W-:Y:S01]  /*50d0*/  R2UR UR33, R15 ;  /* 0x000000000f2172ca */ /* 0x000fe200000e0000 */
[----:B------:R-:W-:Y:S01]  /*50e0*/  IMAD.SHL.U32 R4, R4, 0x100, RZ ;  /* 0x0000010004047824 */ /* 0x000fe200078e00ff */
[----:B------:R-:W-:Y:S01]  /*50f0*/  R2UR UR36, R12 ;  /* 0x000000000c2472ca */ /* 0x000fe200000e0000 */
[----:B------:R-:W-:Y:S01]  /*5100*/  VIADD R20, R20, 0xffffffff ;  /* 0xffffffff14147836 */ /* 0x000fe20000000000 */
[----:B------:R-:W-:Y:S01]  /*5110*/  R2UR UR24, R5 ;  /* 0x00000000051872ca */ /* 0x000fe200000e0000 */
[----:B------:R-:W-:Y:S01]  /*5120*/  IMAD R4, R4, 0x2, R14 ;  /* 0x0000000204047824 */ /* 0x000fe200078e020e */
[----:B------:R-:W-:Y:S01]  /*5130*/  R2UR UR35, R13 ;  /* 0x000000000d2372ca */ /* 0x000fe200000e0000 */
[----:B------:R-:W-:Y:S01]  /*5140*/  UIADD3 UR6, UP0, UR22, 0xf0, URZ ;  /* 0x000000f016067890 */ /* 0x000fe2000ff1e03f */
[----:B------:R-:W-:Y:S01]  /*5150*/  R2UR UR19, R11 ;  /* 0x000000000b1372ca */ /* 0x000fe200000e0000 */
[----:B------:R-:W-:Y:S01]  /*5160*/  UIADD3 UR30, UP1, UR22, 0x1f0, URZ ;  /* 0x000001f0161e7890 */ /* 0x000fe2000ff3e03f */
[----:B------:R-:W-:Y:S01]  /*5170*/  R2UR UR8, R4 ;  /* 0x00000000040872ca */ /* 0x000fe200000e0000 */
[----:B------:R-:W-:Y:S01]  /*5180*/  UIADD3.X UR7, URZ, UR23, URZ, UP0, !UPT ;  /* 0x000000173f077290 */ /* 0x000fe200087fe43f */
[----:B------:R-:W-:Y:S01]  /*5190*/  ISETP.GT.AND P1, PT, R20, 0x1, PT ;  /* 0x000000011400780c */ /* 0x000fe20003f24270 */
[----:B------:R-:W-:Y:S01]  /*51a0*/  UIADD3 UR26, UR34, 0x40, URZ ;  /* 0x00000040221a7890 */ /* 0x000fe2000fffe03f */
[----:B------:R-:W-:Y:S01]  /*51b0*/  VIADD R3, R3, 0x1 ;  /* 0x0000000103037836 */ /* 0x000fe20000000000 */
[----:B------:R-:W-:Y:S01]  /*51c0*/  UIADD3.X UR31, URZ, UR23, URZ, UP1, !UPT ;  /* 0x000000173f1f7290 */ /* 0x000fe20008ffe43f */
[----:B------:R-:W-:Y:S01]  /*51d0*/  VIADD R21, R21, 0x80 ;  /* 0x0000008015157836 */ /* 0x000fe20000000000 */
[----:B------:R-:W-:-:S02]  /*51e0*/  UIADD3 UR32, UR24, 0x100, URZ ;  /* 0x0000010018207890 */ /* 0x000fc4000fffe03f */
[----:B------:R-:W-:Y:S01]  /*51f0*/  UIADD3 UR24, UR24, 0xc100, URZ ;  /* 0x0000c10018187890 */ /* 0x000fe2000fffe03f */
[----:B------:R-:W-:Y:S01]  /*5200*/  ISETP.NE.AND P0, PT, R3, 0x2, PT ;  /* 0x000000020300780c */ /* 0x000fe20003f05270 */
[----:B------:R-:W-:Y:S01]  /*5210*/  UMOV UR14, 0x0 ;  /* 0x00000000000e7882 */ /* 0x000fe20000000000 */
[----:B------:R-:W-:Y:S01]  /*5220*/  UMOV UR15, 0x10000000 ;  /* 0x10000000000f7882 */ /* 0x000fe20000000000 */
[----:B------:R-:W-:Y:S01]  /*5230*/  UIADD3 UR16, UR8, 0x30100, URZ ;  /* 0x0003010008107890 */ /* 0x000fe2000fffe03f */
[----:B------:R-:W-:Y:S01]  /*5240*/  SEL R5, RZ, 0x1, P0 ;  /* 0x00000001ff057807 */ /* 0x000fe20000000000 */
[----:B------:R-:W-:Y:S01]  /*5250*/  UIADD3 UR8, UR8, 0x30500, URZ ;  /* 0x0003050008087890 */ /* 0x000fe2000fffe03f */
[----:B------:R0:W-:Y:S01]  /*5260*/  UTMALDG.3D [UR32], [UR6], desc[UR14] ;  /* 0x00000e20060075b4 */ /* 0x0001e20008011000 */
[----:B------:R-:W-:Y:S01]  /*5270*/  UMOV UR25, UR33 ;  /* 0x0000002100197c82 */ /* 0x000fe20008000000 */
[----:B------:R-:W-:Y:S01]  /*5280*/  UMOV UR28, UR36 ;  /* 0x00000024001c7c82 */ /* 0x000fe20008000000 */
[----:B------:R-:W-:Y:S01]  /*5290*/  UMOV UR27, UR35 ;  /* 0x00000023001b7c82 */ /* 0x000fe20008000000 */
[----:B------:R-:W-:Y:S01]  /*52a0*/  UMOV UR5, 0x30000 ;  /* 0x0003000000057882 */ /* 0x000fe20000000000 */
[----:B------:R-:W-:Y:S01]  /*52b0*/  UMOV UR17, UR33 ;  /* 0x0000002100117c82 */ /* 0x000fe20008000000 */
[----:B------:R-:W-:Y:S01]  /*52c0*/  UMOV UR18, UR34 ;  /* 0x0000002200127c82 */ /* 0x000fe20008000000 */
[----:B------:R-:W-:Y:S01]  /*52d0*/  UMOV UR20, UR36 ;  /* 0x0000002400147c82 */ /* 0x000fe20008000000 */
[----:B------:R-:W-:Y:S01]  /*52e0*/  UMOV UR9, UR33 ;  /* 0x0000002100097c82 */ /* 0x000fe20008000000 */
[----:B------:R-:W-:Y:S01]  /*52f0*/  UMOV UR11, UR19 ;  /* 0x00000013000b7c82 */ /* 0x000fe20008000000 */
[----:B------:R-:W-:Y:S01]  /*5300*/  UMOV UR12, UR36 ;  /* 0x00000024000c7c82 */ /* 0x000fe20008000000 */
[----:B------:R0:W-:Y:S01]  /*5310*/  UTMALDG.3D [UR24], [UR6], desc[UR14] ;  /* 0x00000e18060075b4 */ /* 0x0001e20008011000 */
[----:B------:R-:W-:Y:S01]  /*5320*/  UMOV UR10, UR26 ;  /* 0x0000001a000a7c82 */ /* 0x000fe20008000000 */
[----:B------:R-:W-:-:S02]  /*5330*/  LOP3.LUT R2, R2, R5, RZ, 0x3c, !PT ;  /* 0x0000000502027212 */ /* 0x000fc400078e3cff */
[----:B------:R-:W-:Y:S01]  /*5340*/  SEL R3, R3, RZ, P0 ;  /* 0x000000ff03037207 */ /* 0x000fe20000000000 */
[----:B------:R0:W-:Y:S01]  /*5350*/  UTMALDG.3D.MULTICAST [UR16], [UR30], UR5, desc[UR14] ;  /* 0x00000e101e0073b4 */ /* 0x0001e20008011805 */
[----:B------:R0:W-:Y:S02]  /*5360*/  UTMALDG.3D.MULTICAST [UR8], [UR30], UR5, desc[UR14] ;  /* 0x00000e081e0073b4 */ /* 0x0001e40008011805 */
[----:B0-----:R-:W-:Y:S05]  /*5370*/  @P1 BRA `(.L_x_66) ;  /* 0xfffffffc00101947 */ /* 0x001fea000383ffff */
.L_x_63:
[----:B------:R-:W-:Y:S05]  /*5380*/  BSYNC B1 ;  /* 0x0000000000017941 */ /* 0x000fea0003800000 */
.L_x_62:
[----:B------:R-:W-:Y:S01]  /*5390*/  LOP3.LUT P2, RZ, R9, 0xff, RZ, 0xc0, !PT ;  /* 0x000000ff09ff7812 */ /* 0x000fe2000784c0ff */
[----:B------:R-:W-:Y:S01]  /*53a0*/  ULDC UR6, c[0x0][0xc] ;  /* 0x0000030000067ab9 */ /* 0x000fe20000000800 */
[----:B------:R-:W-:Y:S01]  /*53b0*/  ULDC UR7, c[0x0][0x10] ;  /* 0x0000040000077ab9 */ /* 0x000fe20000000800 */
[----:B------:R-:W0:Y:S01]  /*53c0*/  LDC R3, c[0x0][0x14] ;  /* 0x00000500ff037b82 */ /* 0x000e220000000800 */
[----:B------:R-:W-:Y:S01]  /*53d0*/  IMAD.IADD R10, R7, 0x1, R10 ;  /* 0x00000001070a7824 */ /* 0x000fe200078e020a */
[----:B------:R-:W-:Y:S01]  /*53e0*/  UIMAD.WIDE.U32 UR6, UR6, UR7, URZ ;  /* 0x00000007060672a5 */ /* 0x000fe2000f8e003f */
[----:B------:R-:W-:Y:S01]  /*53f0*/  BSSY B1, `(.L_x_67) ;  /* 0x0000075000017945 */ /* 0x000fe20003800000 */
[----:B------:R-:W-:Y:S01]  /*5400*/  IMAD.MOV.U32 R13, RZ, RZ, -0x1 ;  /* 0xffffffffff0d7424 */ /* 0x000fe200078e00ff */
[----:B------:R-:W-:Y:S01]  /*5410*/  PRMT R9, RZ, 0x7610, R9 ;  /* 0x00007610ff097816 */ /* 0x000fe20000000009 */
[----:B------:R-:W-:Y:S01]  /*5420*/  IMAD.MOV.U32 R11, RZ, RZ, -0x1 ;  /* 0xffffffffff0b7424 */ /* 0x000fe200078e00ff */
[----:B------:R-:W-:Y:S01]  /*5430*/  ISETP.GT.U32.AND P0, PT, R10, 0x1, PT ;  /* 0x000000010a00780c */ /* 0x000fe20003f04070 */
[----:B------:R-:W-:Y:S01]  /*5440*/  IMAD.MOV.U32 R12, RZ, RZ, -0x1 ;  /* 0xffffffffff0c7424 */ /* 0x000fe200078e00ff */
[----:B------:R-:W-:Y:S01]  /*5450*/  SHF.R.U32.HI R2, RZ, 0x1, R10 ;  /* 0x00000001ff027819 */ /* 0x000fe2000001160a */
[----:B------:R-:W1:Y:S01]  /*5460*/  @P2 S2R R5, SR_CgaCtaId ;  /* 0x0000000000052919 */ /* 0x000e620000008800 */
[----:B------:R-:W-:-:S02]  /*5470*/  @P2 MOV R4, 0x400 ;  /* 0x0000040000042802 */ /* 0x000fc40000000f00 */
[----:B------:R-:W-:Y:S02]  /*5480*/  ISETP.LT.U32.AND P0, PT, R7, 0x2, P0 ;  /* 0x000000020700780c */ /* 0x000fe40000701070 */
[----:B------:R-:W-:Y:S02]  /*5490*/  LOP3.LUT R2, R2, 0x1, RZ, 0xc0, !PT ;  /* 0x0000000102027812 */ /* 0x000fe400078ec0ff */
[----:B------:R-:W-:Y:S02]  /*54a0*/  LOP3.LUT R10, R10, 0x1, RZ, 0xc0, !PT ;  /* 0x000000010a0a7812 */ /* 0x000fe400078ec0ff */
[----:B------:R-:W-:-:S04]  /*54b0*/  ISETP.NE.U32.AND P1, PT, R2, 0x1, PT ;  /* 0x000000010200780c */ /* 0x000fc80003f25070 */
[----:B------:R-:W-:Y:S01]  /*54c0*/  ISETP.GT.U32.AND P1, PT, R7, 0x1, !P1 ;  /* 0x000000010700780c */ /* 0x000fe20004f24070 */
[----:B0-----:R-:W-:-:S03]  /*54d0*/  IMAD.WIDE.U32 R18, R3, UR6, R18 ;  /* 0x0000000603127c25 */ /* 0x001fc6000f8e0012 */
[----:B------:R-:W-:Y:S02]  /*54e0*/  SEL R2, RZ, 0x1, !P1 ;  /* 0x00000001ff027807 */ /* 0x000fe40004800000 */
[----:B-1----:R-:W-:Y:S01]  /*54f0*/  @P2 LEA R4, R5, R4, 0x18 ;  /* 0x0000000405042211 */ /* 0x002fe200078ec0ff */
[----:B------:R-:W-:Y:S01]  /*5500*/  IMAD R5, R3, UR7, RZ ;  /* 0x0000000703057c24 */ /* 0x000fe2000f8e02ff */
[----:B------:R-:W-:Y:S01]  /*5510*/  ULDC.64 UR6, c[0x0][0x650] ;  /* 0x0001940000067ab9 */ /* 0x000fe20000000a00 */
[----:B------:R-:W-:Y:S01]  /*5520*/  SEL R3, RZ, 0x1, !P0 ;  /* 0x00000001ff037807 */ /* 0x000fe20004000000 */
[----:B------:R0:W-:Y:S01]  /*5530*/  @P2 SYNCS.ARRIVE.TRANS64.A1T0 RZ, [R4+URZ+0x38], RZ ;  /* 0x000038ff04ff29a7 */ /* 0x0001e2000810003f */
[----:B------:R-:W-:Y:S01]  /*5540*/  IMAD.IADD R19, R19, 0x1, R5 ;  /* 0x0000000113137824 */ /* 0x000fe200078e0205 */
[----:B------:R-:W-:Y:S02]  /*5550*/  ISETP.GE.U32.AND P0, PT, R18, UR6, PT ;  /* 0x0000000612007c0c */ /* 0x000fe4000bf06070 */
[----:B------:R-:W-:-:S02]  /*5560*/  LOP3.LUT R0, R2, R0, R3, 0x96, !PT ;  /* 0x0000000002007212 */ /* 0x000fc400078e9603 */
[----:B------:R-:W-:Y:S02]  /*5570*/  ISETP.GE.U32.AND.EX P0, PT, R19, UR7, PT, P0 ;  /* 0x0000000713007c0c */ /* 0x000fe4000bf06100 */
[----:B------:R-:W-:-:S11]  /*5580*/  PRMT R2, RZ, 0x7610, R2 ;  /* 0x00007610ff027816 */ /* 0x000fd60000000002 */
[----:B0-----:R-:W-:Y:S05]  /*5590*/  @P0 BRA `(.L_x_68) ;  /* 0x0000000400680947 */ /* 0x001fea0003800000 */
[----:B------:R-:W0:Y:S01]  /*55a0*/  S2R R13, SR_CTAID.X ;  /* 0x00000000000d7919 */ /* 0x000e220000002500 */
[----:B------:R-:W-:Y:S01]  /*55b0*/  ULDC.64 UR6, c[0x0][0x628] ;  /* 0x00018a0000067ab9 */ /* 0x000fe20000000a00 */
[----:B------:R-:W1:Y:S01]  /*55c0*/  LDC R14, c[0x0][0x144] ;  /* 0x00005100ff0e7b82 */ /* 0x000e620000000800 */
[----:B------:R-:W-:Y:S01]  /*55d0*/  ISETP.NE.U32.AND P0, PT, RZ, UR6, PT ;  /* 0x00000006ff007c0c */ /* 0x000fe2000bf05070 */
[----:B------:R-:W2:Y:S01]  /*55e0*/  S2R R11, SR_CTAID.Y ;  /* 0x00000000000b7919 */ /* 0x000ea20000002600 */
[----:B------:R-:W-:Y:S01]  /*55f0*/  ULDC UR5, c[0x0][0x150] ;  /* 0x0000540000057ab9 */ /* 0x000fe20000000800 */
[----:B------:R-:W-:Y:S01]  /*5600*/  ULDC UR8, c[0x0][0x630] ;  /* 0x00018c0000087ab9 */ /* 0x000fe20000000800 */
[----:B------:R-:W-:Y:S01]  /*5610*/  ISETP.NE.AND.EX P0, PT, RZ, UR7, PT, P0 ;  /* 0x00000007ff007c0c */ /* 0x000fe2000bf05300 */
[----:B------:R-:W-:Y:S01]  /*5620*/  IMAD.MOV.U32 R2, RZ, RZ, R18 ;  /* 0x000000ffff027224 */ /* 0x000fe200078e0012 */
[----:B0-----:R-:W-:-:S05]  /*5630*/  I2FP.F32.U32 R3, R13 ;  /* 0x0000000d00037245 */ /* 0x001fca0000201000 */
[----:B------:R-:W-:Y:S01]  /*5640*/  FMUL R20, R3, UR5 ;  /* 0x0000000503147c20 */ /* 0x000fe20008400000 */
[----:B------:R-:W-:-:S05]  /*5650*/  IMAD.MOV.U32 R3, RZ, RZ, R19 ;  /* 0x000000ffff037224 */ /* 0x000fca00078e0013 */
[----:B--2---:R-:W-:Y:S05]  /*5660*/  @!P0 BRA `(.L_x_69) ;  /* 0x0000000000288947 */ /* 0x004fea0003800000 */
[----:B------:R-:W-:Y:S02]  /*5670*/  ULDC UR5, c[0x0][0x634] ;  /* 0x00018d0000057ab9 */ /* 0x000fe40000000800 */
[----:B------:R-:W-:-:S05]  /*5680*/  IADD3 R3, P0, R18, UR5, RZ ;  /* 0x0000000512037c10 */ /* 0x000fca000ff1e0ff */
[----:B------:R-:W-:-:S04]  /*5690*/  IMAD.X R15, RZ, RZ, R19, P0 ;  /* 0x000000ffff0f7224 */ /* 0x000fc800000e0613 */
[----:B------:R-:W-:-:S04]  /*56a0*/  IMAD.WIDE.U32 R4, R15, UR6, RZ ;  /* 0x000000060f047c25 */ /* 0x000fc8000f8e00ff */
[----:B------:R-:W-:-:S04]  /*56b0*/  IMAD.WIDE.U32 R4, P0, R3, UR7, R4 ;  /* 0x0000000703047c25 */ /* 0x000fc8000f800004 */
[----:B------:R-:W-:-:S04]  /*56c0*/  IMAD.WIDE.U32 R2, R3, UR6, RZ ;  /* 0x0000000603027c25 */ /* 0x000fc8000f8e00ff */
[----:B------:R-:W-:Y:S01]  /*56d0*/  IMAD.MOV.U32 R2, RZ, RZ, R5 ;  /* 0x000000ffff027224 */ /* 0x000fe200078e0005 */
[----:B------:R-:W-:Y:S01]  /*56e0*/  IADD3 RZ, P1, R3, R4, RZ ;  /* 0x0000000403ff7210 */ /* 0x000fe20007f3e0ff */
[----:B------:R-:W-:-:S04]  /*56f0*/  IMAD.X R3, RZ, RZ, RZ, P0 ;  /* 0x000000ffff037224 */ /* 0x000fc800000e06ff */
[----:B------:R-:W-:-:S08]  /*5700*/  IMAD.WIDE.U32.X R2, R15, UR7, R2, P1 ;  /* 0x000000070f027c25 */ /* 0x000fd000088e0402 */
.L_x_69:
[--C-:B------:R-:W-:Y:S01]  /*5710*/  SHF.R.U64 R12, R2, UR8, R3.reuse ;  /* 0x00000008020c7c19 */ /* 0x100fe20008001203 */
[----:B------:R-:W0:Y:S01]  /*5720*/  F2I.U32.TRUNC.NTZ R20, R20 ;  /* 0x0000001400147305 */ /* 0x000e22000020f000 */
[----:B------:R-:W-:Y:S01]  /*5730*/  SHF.R.U32.HI R2, RZ, UR8, R3 ;  /* 0x00000008ff027c19 */ /* 0x000fe20008011603 */
[----:B------:R-:W-:Y:S01]  /*5740*/  ULDC.64 UR6, c[0x0][0x620] ;  /* 0x0001880000067ab9 */ /* 0x000fe20000000a00 */
[----:B------:R-:W-:Y:S01]  /*5750*/  IADD3 R5, P0, RZ, -R12, RZ ;  /* 0x8000000cff057210 */ /* 0x000fe20007f1e0ff */
[----:B------:R-:W-:Y:S01]  /*5760*/  IMAD.MOV.U32 R3, RZ, RZ, R19 ;  /* 0x000000ffff037224 */ /* 0x000fe200078e0013 */
[----:B------:R-:W-:Y:S01]  /*5770*/  ULDC.64 UR8, c[0x0][0x640] ;  /* 0x0001900000087ab9 */ /* 0x000fe20000000a00 */
[----:B------:R-:W-:Y:S02]  /*5780*/  ULDC UR5, c[0x0][0x618] ;  /* 0x0001860000057ab9 */ /* 0x000fe40000000800 */
[----:B------:R-:W-:Y:S01]  /*5790*/  IMAD.X R2, RZ, RZ, ~R2, P0 ;  /* 0x000000ffff027224 */ /* 0x000fe200000e0e02 */
[----:B------:R-:W-:-:S03]  /*57a0*/  ISETP.NE.U32.AND P0, PT, RZ, UR8, PT ;  /* 0x00000008ff007c0c */ /* 0x000fc6000bf05070 */
[----:B------:R-:W-:Y:S01]  /*57b0*/  IMAD R4, R2, UR6, RZ ;  /* 0x0000000602047c24 */ /* 0x000fe2000f8e02ff */
[----:B------:R-:W-:Y:S01]  /*57c0*/  ISETP.NE.AND.EX P0, PT, RZ, UR9, PT, P0 ;  /* 0x00000009ff007c0c */ /* 0x000fe2000bf05300 */
[----:B------:R-:W-:-:S04]  /*57d0*/  IMAD.MOV.U32 R2, RZ, RZ, R18 ;  /* 0x000000ffff027224 */ /* 0x000fc800078e0012 */
[----:B------:R-:W-:Y:S01]  /*57e0*/  IMAD.WIDE.U32 R2, R5, UR6, R2 ;  /* 0x0000000605027c25 */ /* 0x000fe2000f8e0002 */
[----:B------:R-:W-:-:S03]  /*57f0*/  ULDC UR6, c[0x0][0x154] ;  /* 0x0000550000067ab9 */ /* 0x000fc60000000800 */
[----:B------:R-:W-:Y:S02]  /*5800*/  IMAD R5, R5, UR7, R4 ;  /* 0x0000000705057c24 */ /* 0x000fe4000f8e0204 */
[----:B0-----:R-:W-:Y:S02]  /*5810*/  IMAD.MOV R4, RZ, RZ, -R20 ;  /* 0x000000ffff047224 */ /* 0x001fe400078e0a14 */
[----:B------:R-:W0:Y:S01]  /*5820*/  LDC R20, c[0x0][0x148] ;  /* 0x00005200ff147b82 */ /* 0x000e220000000800 */
[----:B------:R-:W-:Y:S02]  /*5830*/  IMAD.IADD R3, R3, 0x1, R5 ;  /* 0x0000000103037824 */ /* 0x000fe400078e0205 */
[----:B-1----:R-:W-:Y:S01]  /*5840*/  IMAD R13, R14, R4, R13 ;  /* 0x000000040e0d7224 */ /* 0x002fe200078e020d */
[----:B------:R-:W-:Y:S02]  /*5850*/  I2FP.F32.U32 R4, R11 ;  /* 0x0000000b00047245 */ /* 0x000fe40000201000 */
[----:B------:R-:W-:-:S02]  /*5860*/  SHF.R.U64 R14, R2, UR5, R3 ;  /* 0x00000005020e7c19 */ /* 0x000fc40008001203 */
[----:B------:R-:W-:Y:S01]  /*5870*/  SHF.R.U32.HI R3, RZ, UR5, R3 ;  /* 0x00000005ff037c19 */ /* 0x000fe20008011603 */
[----:B------:R-:W-:Y:S01]  /*5880*/  FMUL R4, R4, UR6 ;  /* 0x0000000604047c20 */ /* 0x000fe20008400000 */
[----:B------:R-:W-:Y:S02]  /*5890*/  ULDC UR5, c[0x0][0x608] ;  /* 0x0001820000057ab9 */ /* 0x000fe40000000800 */
[--C-:B------:R-:W-:Y:S01]  /*58a0*/  SHF.R.U64 R21, R14, UR5, R3.reuse ;  /* 0x000000050e157c19 */ /* 0x100fe20008001203 */
[----:B------:R1:W2:Y:S01]  /*58b0*/  F2I.U32.TRUNC.NTZ R24, R4 ;  /* 0x0000000400187305 */ /* 0x0002a2000020f000 */
[----:B------:R-:W-:Y:S01]  /*58c0*/  SHF.R.U32.HI R2, RZ, UR5, R3 ;  /* 0x00000005ff027c19 */ /* 0x000fe20008011603 */
[----:B------:R-:W-:-:S03]  /*58d0*/  ULDC UR5, c[0x0][0x658] ;  /* 0x0001960000057ab9 */ /* 0x000fc60000000800 */
[--C-:B------:R-:W-:Y:S02]  /*58e0*/  SHF.R.U64 R15, R21, UR5, R2.reuse ;  /* 0x00000005150f7c19 */ /* 0x100fe40008001202 */
[----:B------:R-:W-:-:S03]  /*58f0*/  SHF.R.U32.HI R23, RZ, UR5, R2 ;  /* 0x00000005ff177c19 */ /* 0x000fc60008011602 */
[----:B------:R-:W-:Y:S02]  /*5900*/  IMAD.MOV.U32 R2, RZ, RZ, R15 ;  /* 0x000000ffff027224 */ /* 0x000fe400078e000f */
[----:B------:R-:W-:Y:S01]  /*5910*/  IMAD.MOV.U32 R3, RZ, RZ, R23 ;  /* 0x000000ffff037224 */ /* 0x000fe200078e0017 */
[----:B-1----:R-:W-:Y:S06]  /*5920*/  @!P0 BRA `(.L_x_70) ;  /* 0x0000000000288947 */ /* 0x002fec0003800000 */
        /* <DEDUP_REMOVED lines=10> */
.L_x_70:
[----:B------:R-:W-:Y:S01]  /*59d0*/  UMOV UR6, 0xffffffff ;  /* 0xffffffff00067882 */ /* 0x000fe20000000000 */
[----:B------:R-:W-:Y:S01]  /*59e0*/  ISETP.NE.AND P0, PT, R22, 0x1, PT ;  /* 0x000000011600780c */ /* 0x000fe20003f05270 */
[----:B------:R-:W-:Y:S01]  /*59f0*/  USHF.L.U32 UR6, UR6, UR5, URZ ;  /* 0x0000000506067299 */ /* 0x000fe2000800063f */
[----:B--2---:R-:W-:Y:S01]  /*5a00*/  IMAD.MOV R24, RZ, RZ, -R24 ;  /* 0x000000ffff187224 */ /* 0x004fe200078e0a18 */
[----:B------:R-:W-:Y:S01]  /*5a10*/  ULDC UR7, c[0x0][0x648] ;  /* 0x0001920000077ab9 */ /* 0x000fe20000000800 */
[----:B------:R-:W-:Y:S01]  /*5a20*/  LOP3.LUT R14, R14, UR4, RZ, 0xc0, !PT ;  /* 0x000000040e0e7c12 */ /* 0x000fe2000f8ec0ff */
[----:B------:R-:W-:Y:S01]  /*5a30*/  ULOP3.LUT UR6, URZ, UR6, URZ, 0x33, !UPT ;  /* 0x000000063f067292 */ /* 0x000fe2000f8e333f */
[----:B------:R-:W-:Y:S01]  /*5a40*/  SHF.R.U64 R2, R2, UR7, R3 ;  /* 0x0000000702027c19 */ /* 0x000fe20008001203 */
[----:B------:R-:W-:Y:S02]  /*5a50*/  UMOV UR7, 0x1 ;  /* 0x0000000100077882 */ /* 0x000fe40000000000 */
[----:B------:R-:W-:-:S02]  /*5a60*/  USHF.L.U32 UR7, UR7, UR5, URZ ;  /* 0x0000000507077299 */ /* 0x000fc4000800063f */
[----:B------:R-:W-:Y:S01]  /*5a70*/  LOP3.LUT R21, R21, UR6, RZ, 0xc0, !PT ;  /* 0x0000000615157c12 */ /* 0x000fe2000f8ec0ff */
[----:B------:R-:W-:Y:S01]  /*5a80*/  IMAD.MOV R4, RZ, RZ, -R2 ;  /* 0x000000ffff047224 */ /* 0x000fe200078e0a02 */
[----:B------:R-:W-:Y:S01]  /*5a90*/  ULDC UR5, c[0x0][0x638] ;  /* 0x00018e0000057ab9 */ /* 0x000fe20000000800 */
[----:B0-----:R-:W-:Y:S01]  /*5aa0*/  @P0 IMAD R13, R20, R24, R11 ;  /* 0x00000018140d0224 */ /* 0x001fe200078e020b */
[----:B------:R-:W-:Y:S01]  /*5ab0*/  ULDC UR6, c[0x0][0x610] ;  /* 0x0001840000067ab9 */ /* 0x000fe20000000800 */
[----:B------:R-:W-:Y:S02]  /*5ac0*/  IMAD R2, R2, UR7, R21 ;  /* 0x0000000702027c24 */ /* 0x000fe4000f8e0215 */
[----:B------:R-:W-:Y:S01]  /*5ad0*/  IMAD R15, R4, UR5, R15 ;  /* 0x00000005040f7c24 */ /* 0x000fe2000f8e020f */
[----:B------:R-:W-:Y:S01]  /*5ae0*/  ULDC UR5, c[0x0][0x600] ;  /* 0x0001800000057ab9 */ /* 0x000fe20000000800 */
[----:B------:R-:W-:Y:S02]  /*5af0*/  IMAD R13, R2, UR6, R13 ;  /* 0x00000006020d7c24 */ /* 0x000fe4000f8e020d */
[----:B------:R-:W-:-:S02]  /*5b00*/  IMAD R4, R15, UR5, R14 ;  /* 0x000000050f047c24 */ /* 0x000fc4000f8e020e */
[----:B------:R-:W-:-:S03]  /*5b10*/  IMAD.MOV.U32 R2, RZ, RZ, 0x1 ;  /* 0x00000001ff027424 */ /* 0x000fc600078e00ff */
[----:B------:R-:W-:Y:S02]  /*5b20*/  SEL R11, R4, R13, !P0 ;  /* 0x0000000d040b7207 */ /* 0x000fe40004000000 */
[----:B------:R-:W-:-:S07]  /*5b30*/  SEL R13, R13, R4, !P0 ;  /* 0x000000040d0d7207 */ /* 0x000fce0004000000 */
.L_x_68:
[----:B------:R-:W-:Y:S05]  /*5b40*/  BSYNC B1 ;  /* 0x0000000000017941 */ /* 0x000fea0003800000 */
.L_x_67:
[----:B------:R-:W-:-:S13]  /*5b50*/  LOP3.LUT P0, RZ, R2, 0xff, RZ, 0xc0, !PT ;  /* 0x000000ff02ff7812 */ /* 0x000fda000780c0ff */
[----:B------:R-:W-:Y:S05]  /*5b60*/  @P0 BRA `(.L_x_71) ;  /* 0xfffffff000dc0947 */ /* 0x000fea000383ffff */
[----:B------:R-:W-:Y:S05]  /*5b70*/  BSYNC B0 ;  /* 0x0000000000007941 */ /* 0x000fea0003800000 */
.L_x_60:
[----:B------:R-:W-:-:S03]  /*5b80*/  UMOV UR5, 0xffffffff ;  /* 0xffffffff00057882 */ /* 0x000fc60000000000 */
[----:B------:R-:W-:Y:S05]  /*5b90*/  BRA.DIV UR5, `(.L_x_72) ;  /* 0x0000000205cc7947 */ /* 0x000fea000b800000 */
[----:B------:R-:W-:-:S13]  /*5ba0*/  ELECT P6, URZ, PT ;  /* 0x00000000003f782f */ /* 0x000fda00038c0000 */
.L_x_84:
[----:B------:R-:W-:Y:S04]  /*5bb0*/  BSSY B0, `(.L_x_73) ;  /* 0x0000019000007945 */ /* 0x000fe80003800000 */
[----:B------:R-:W-:Y:S05]  /*5bc0*/  @!P6 BRA `(.L_x_74) ;  /* 0x00000000005ce947 */ /* 0x000fea0003800000 */
[----:B------:R-:W-:-:S04]  /*5bd0*/  LOP3.LUT R17, R17, 0x2, RZ, 0xfc, !PT ;  /* 0x0000000211117812 */ /* 0x000fc800078efcff */
[----:B------:R-:W-:-:S13]  /*5be0*/  ISETP.NE.AND P0, PT, R17, 0x3, PT ;  /* 0x000000031100780c */ /* 0x000fda0003f05270 */
[----:B------:R-:W-:Y:S05]  /*5bf0*/  @!P0 BRA `(.L_x_75) ;  /* 0x0000000000048947 */ /* 0x000fea0003800000 */
[----:B------:R-:W-:Y:S01]  /*5c00*/  BPT.TRAP 0x1 ;  /* 0x000000040000795c */ /* 0x000fe20000300000 */
.L_x_75:
[----:B------:R-:W0:Y:S01]  /*5c10*/  S2R R3, SR_CgaCtaId ;  /* 0x0000000000037919 */ /* 0x000e220000008800 */
[----:B------:R-:W-:-:S04]  /*5c20*/  MOV R2, 0x400 ;  /* 0x0000040000027802 */ /* 0x000fc80000000f00 */
[----:B0-----:R-:W-:Y:S02]  /*5c30*/  LEA R3, R3, R2, 0x18 ;  /* 0x0000000203037211 */ /* 0x001fe400078ec0ff */
[----:B------:R-:W-:-:S03]  /*5c40*/  SHF.L.U32 R2, R0, 0x1f, RZ ;  /* 0x0000001f00027819 */ /* 0x000fc600000006ff */
[----:B------:R-:W-:-:S04]  /*5c50*/  VIADD R3, R3, 0x10 ;  /* 0x0000001003037836 */ /* 0x000fc80000000000 */
[C---:B------:R-:W-:Y:S02]  /*5c60*/  IMAD R7, R10.reuse, 0x8, R3 ;  /* 0x000000080a077824 */ /* 0x040fe400078e0203 */
[----:B------:R-:W-:Y:S02]  /*5c70*/  VIADD R10, R10, 0x1 ;  /* 0x000000010a0a7836 */ /* 0x000fe40000000000 */
[----:B------:R-:W0:Y:S03]  /*5c80*/  SYNCS.PHASECHK.TRANS64.TRYWAIT P0, [R7+URZ], R2 ;  /* 0x00000002070075a7 */ /* 0x000e26000800017f */
[----:B------:R-:W-:-:S04]  /*5c90*/  ISETP.NE.AND P1, PT, R10, 0x2, PT ;  /* 0x000000020a00780c */ /* 0x000fc80003f25270 */
[----:B------:R-:W-:Y:S02]  /*5ca0*/  SEL R5, RZ, 0x1, P1 ;  /* 0x00000001ff057807 */ /* 0x000fe40000800000 */
[----:B------:R-:W-:Y:S02]  /*5cb0*/  SEL R10, R10, RZ, P1 ;  /* 0x000000ff0a0a7207 */ /* 0x000fe40000800000 */
[----:B------:R-:W-:Y:S01]  /*5cc0*/  LOP3.LUT R0, R0, R5, RZ, 0x3c, !PT ;  /* 0x0000000500007212 */ /* 0x000fe200078e3cff */
[----:B0-----:R-:W-:Y:S06]  /*5cd0*/  @!P0 BRA `(.L_x_76) ;  /* 0x00000000009c8947 */ /* 0x001fec0003800000 */
.L_x_85:
[----:B------:R-:W-:Y:S01]  /*5ce0*/  IMAD R3, R10, 0x8, R3 ;  /* 0x000000080a037824 */ /* 0x000fe200078e0203 */
[----:B------:R-:W-:-:S07]  /*5cf0*/  SHF.L.U32 R0, R0, 0x1f, RZ ;  /* 0x0000001f00007819 */ /* 0x000fce00000006ff */
.L_x_77:
[----:B-1----:R1:W2:Y:S02]  /*5d00*/  SYNCS.PHASECHK.TRANS64.TRYWAIT P0, [R3+URZ], R0 ;  /* 0x00000000030075a7 */ /* 0x0022a4000800017f */
[----:B--2---:R-:W-:Y:S05]  /*5d10*/  @!P0 NANOSLEEP.SYNCS 0x989680 ;  /* 0x009896800000895d */ /* 0x004fea0003900000 */
[----:B------:R-:W2:Y:S02]  /*5d20*/  @!P0 SYNCS.PHASECHK.TRANS64 P0, [R3+URZ], R0 ;  /* 0x00000000030085a7 */ /* 0x000ea4000800007f */
[----:B--2---:R-:W-:Y:S05]  /*5d30*/  @!P0 BRA `(.L_x_77) ;  /* 0xfffffffc00f08947 */ /* 0x004fea000383ffff */
.L_x_74:
[----:B------:R-:W-:Y:S05]  /*5d40*/  BSYNC B0 ;  /* 0x0000000000007941 */ /* 0x000fea0003800000 */
.L_x_73:
[----:B------:R-:W-:Y:S05]  /*5d50*/  EXIT ;  /* 0x000000000000794d */ /* 0x000fea0003800000 */
.L_x_21:
[----:B-1----:R1:W2:Y:S02]  /*5d60*/  SYNCS.PHASECHK.TRANS64.TRYWAIT P1, [R3+URZ], R0 ;  /* 0x00000000030075a7 */ /* 0x0022a4000802017f */
[----:B--2---:R-:W-:Y:S05]  /*5d70*/  @!P1 NANOSLEEP.SYNCS 0x989680 ;  /* 0x009896800000995d */ /* 0x004fea0003900000 */
[----:B------:R-:W2:Y:S02]  /*5d80*/  @!P1 SYNCS.PHASECHK.TRANS64 P1, [R3+URZ], R0 ;  /* 0x00000000030095a7 */ /* 0x000ea4000802007f */
[----:B--2---:R-:W-:Y:S05]  /*5d90*/  @!P1 BRA `(.L_x_21) ;  /* 0xfffffffc00f09947 */ /* 0x004fea000383ffff */
[----:B------:R-:W-:Y:S05]  /*5da0*/  BRA `(.L_x_20) ;  /* 0xffffffb400c87947 */ /* 0x000fea000383ffff */
.L_x_26:
[----:B-1----:R1:W2:Y:S02]  /*5db0*/  SYNCS.PHASECHK.TRANS64.TRYWAIT P1, [R4+URZ], R3 ;  /* 0x00000003040075a7 */ /* 0x0022a4000802017f */
[----:B--2---:R-:W-:Y:S05]  /*5dc0*/  @!P1 NANOSLEEP.SYNCS 0x989680 ;  /* 0x009896800000995d */ /* 0x004fea0003900000 */
[----:B------:R-:W2:Y:S02]  /*5dd0*/  @!P1 SYNCS.PHASECHK.TRANS64 P1, [R4+URZ], R3 ;  /* 0x00000003040095a7 */ /* 0x000ea4000802007f */
[----:B--2---:R-:W-:Y:S05]  /*5de0*/  @!P1 BRA `(.L_x_26) ;  /* 0xfffffffc00f09947 */ /* 0x004fea000383ffff */
[----:B------:R-:W-:Y:S05]  /*5df0*/  BRA `(.L_x_25) ;  /* 0xffffffc000b47947 */ /* 0x000fea000383ffff */
.L_x_61:
[----:B------:R-:W-:Y:S01]  /*5e00*/  BSSY B1, `(.L_x_78) ;  /* 0x0000006000017945 */ /* 0x000fe20003800000 */
[----:B------:R-:W-:-:S07]  /*5e10*/  IMAD.MOV.U32 R15, RZ, RZ, -0x1 ;  /* 0xffffffffff0f7424 */ /* 0x000fce00078e00ff */
[----:B------:R-:W-:Y:S05]  /*5e20*/  WARPSYNC.COLLECTIVE R15, `(.L_x_79) ;  /* 0x000000000f0c7348 */ /* 0x000fea0003c00000 */
[----:B------:R-:W-:Y:S02]  /*5e30*/  ELECT P6, UR62, PT ;  /* 0x00000000003e782f */ /* 0x000fe400038c0000 */
[----:B------:R-:W-:Y:S01]  /*5e40*/  MOV R14, UR62 ;  /* 0x0000003e000e7c02 */ /* 0x000fe20008000f00 */
[----:B------:R-:W-:Y:S10]  /*5e50*/  ENDCOLLECTIVE ;  /* 0x000000000000791b */ /* 0x000ff40003800000 */
.L_x_79:
[----:B------:R-:W-:Y:S05]  /*5e60*/  BSYNC B1 ;  /* 0x0000000000017941 */ /* 0x000fea0003800000 */
.L_x_78:
[----:B------:R-:W-:Y:S05]  /*5e70*/  BRA `(.L_x_80) ;  /* 0xfffffff000247947 */ /* 0x000fea000383ffff */
.L_x_64:
[----:B-1----:R1:W2:Y:S02]  /*5e80*/  SYNCS.PHASECHK.TRANS64.TRYWAIT P1, [R15+URZ+0x10], R4 ;  /* 0x000010040f0075a7 */ /* 0x0022a4000802017f */
[----:B--2---:R-:W-:Y:S05]  /*5e90*/  @!P1 NANOSLEEP.SYNCS 0x989680 ;  /* 0x009896800000995d */ /* 0x004fea0003900000 */
[----:B------:R-:W2:Y:S02]  /*5ea0*/  @!P1 SYNCS.PHASECHK.TRANS64 P1, [R15+URZ+0x10], R4 ;  /* 0x000010040f0095a7 */ /* 0x000ea4000802007f */
[----:B--2---:R-:W-:Y:S05]  /*5eb0*/  @!P1 BRA `(.L_x_64) ;  /* 0xfffffffc00f09947 */ /* 0x004fea000383ffff */
[----:B------:R-:W-:Y:S05]  /*5ec0*/  BRA `(.L_x_81) ;  /* 0xfffffff000607947 */ /* 0x000fea000383ffff */
.L_x_72:
[----:B------:R-:W-:Y:S01]  /*5ed0*/  BSSY B0, `(.L_x_82) ;  /* 0x0000006000007945 */ /* 0x000fe20003800000 */
[----:B------:R-:W-:-:S07]  /*5ee0*/  IMAD.MOV.U32 R15, RZ, RZ, -0x1 ;  /* 0xffffffffff0f7424 */ /* 0x000fce00078e00ff */
[----:B------:R-:W-:Y:S05]  /*5ef0*/  WARPSYNC.COLLECTIVE R15, `(.L_x_83) ;  /* 0x000000000f0c7348 */ /* 0x000fea0003c00000 */
[----:B------:R-:W-:Y:S02]  /*5f00*/  ELECT P6, UR62, PT ;  /* 0x00000000003e782f */ /* 0x000fe400038c0000 */
[----:B------:R-:W-:Y:S01]  /*5f10*/  MOV R14, UR62 ;  /* 0x0000003e000e7c02 */ /* 0x000fe20008000f00 */
[----:B------:R-:W-:Y:S10]  /*5f20*/  ENDCOLLECTIVE ;  /* 0x000000000000791b */ /* 0x000ff40003800000 */
.L_x_83:
[----:B------:R-:W-:Y:S05]  /*5f30*/  BSYNC B0 ;  /* 0x0000000000007941 */ /* 0x000fea0003800000 */
.L_x_82:
[----:B------:R-:W-:Y:S05]  /*5f40*/  BRA `(.L_x_84) ;  /* 0xfffffffc00187947 */ /* 0x000fea000383ffff */
.L_x_76:
[----:B0-----:R0:W1:Y:S02]  /*5f50*/  SYNCS.PHASECHK.TRANS64.TRYWAIT P0, [R7+URZ], R2 ;  /* 0x00000002070075a7 */ /* 0x001064000800017f */
[----:B-1----:R-:W-:Y:S05]  /*5f60*/  @!P0 NANOSLEEP.SYNCS 0x989680 ;  /* 0x009896800000895d */ /* 0x002fea0003900000 */
[----:B------:R-:W1:Y:S02]  /*5f70*/  @!P0 SYNCS.PHASECHK.TRANS64 P0, [R7+URZ], R2 ;  /* 0x00000002070085a7 */ /* 0x000e64000800007f */
[----:B-1----:R-:W-:Y:S05]  /*5f80*/  @!P0 BRA `(.L_x_76) ;  /* 0xfffffffc00f08947 */ /* 0x002fea000383ffff */
[----:B------:R-:W-:Y:S05]  /*5f90*/  BRA `(.L_x_85) ;  /* 0xfffffffc00507947 */ /* 0x000fea000383ffff */
.L_x_86:
[----:B------:R-:W-:-:S00]  /*5fa0*/  BRA `(.L_x_86) ;  /* 0xfffffffc00fc7947 */ /* 0x000fc0000383ffff */
[----:B------:R-:W-:-:S00]  /*5fb0*/  NOP ;  /* 0x0000000000007918 */ /* 0x000fc00000000000 */
        /* <DEDUP_REMOVED lines=12> */
.L_x_87:


//--------------------- .nv.global.init           --------------------------
	.section	.nv.global.init,"aw",@progbits
.nv.global.init:
	.type		$str$22,@object
	.size		$str$22,($str$23 - $str$22)
$str$22:
        /*0000*/ 	.byte	0x6b, 0x5f, 0x74, 0x69, 0x6c, 0x65, 0x5f, 0x63, 0x6f, 0x75, 0x6e, 0x74, 0x20, 0x3e, 0x3d, 0x20
        /*0010*/ 	.byte	0x31, 0x00
	.type		$str$23,@object
	.size		$str$23,(__unnamed_1 - $str$23)
$str$23:
        /*0012*/ 	.byte	0x2f, 0x74, 0x6d, 0x70, 0x2f, 0x63, 0x75, 0x74, 0x6c, 0x61, 0x73, 0x73, 0x5f, 0x73, 0x77, 0x65
        /*0022*/ 	.byte	0x65, 0x70, 0x5f, 0x73, 0x72, 0x63, 0x2f, 0x69, 0x6e, 0x63, 0x6c, 0x75, 0x64, 0x65, 0x2f, 0x63
        /*0032*/ 	.byte	0x75, 0x74, 0x6c, 0x61, 0x73, 0x73, 0x2f, 0x67, 0x65, 0x6d, 0x6d, 0x2f, 0x63, 0x6f, 0x6c, 0x6c
        /*0042*/ 	.byte	0x65, 0x63, 0x74, 0x69, 0x76, 0x65, 0x2f, 0x73, 0x6d, 0x39, 0x30, 0x5f, 0x6d, 0x6d, 0x61, 0x5f
        /*0052*/ 	.byte	0x74, 0x6d, 0x61, 0x5f, 0x67, 0x6d, 0x6d, 0x61, 0x5f, 0x73, 0x73, 0x5f, 0x77, 0x61, 0x72, 0x70
        /*0062*/ 	.byte	0x73, 0x70, 0x65, 0x63, 0x69, 0x61, 0x6c, 0x69, 0x7a, 0x65, 0x64, 0x2e, 0x68, 0x70, 0x70, 0x00
	.type		__unnamed_1,@object
	.size		__unnamed_1,(.L_0 - __unnamed_1)
__unnamed_1:
        /*0072*/ 	.byte	0x76, 0x6f, 0x69, 0x64, 0x20, 0x63, 0x75, 0x74, 0x6c, 0x61, 0x73, 0x73, 0x3a, 0x3a, 0x67, 0x65
        /* <DEDUP_REMOVED lines=180> */
        /*0bc2*/ 	.byte	0x00
.L_0:


//--------------------- .nv.shared._ZN7cutlass13device_kernelINS_4gemm6kernel13GemmUniversalIN4cute5tupleIJiiiiEEENS1_10collective13CollectiveMmaINS1_34MainloopSm90TmaGmmaWarpSpecializedILi2ENS5_IJNS4_1CILi2EEENSA_ILi1EEESC_EEENS1_35KernelTmaWarpSpecializedCooperativeEEENS5_IJNSA_ILi384EEENSA_ILi8EEENSA_ILi128EEEEEENS_6half_tENS5_IJlSC_lEEESK_SL_NS4_8TiledMMAINS4_8MMA_AtomIJNS4_4SM904GMMA24MMA_64x8x16_F32F16F16_SSILNSP_5MajorE0ELSR_0ELNSP_7ScaleInE1ELSS_1EEEEEENS4_6LayoutISD_NS5_IJSC_NSA_ILi0EEESW_EEEEENS5_IJNS4_10UnderscoreESZ_SZ_EEEEENS4_13SM90_TMA_LOADENS4_14ComposedLayoutINS4_7SwizzleILi3ELi4ELi3EEENS4_18smem_ptr_flag_bitsILi16EEENSV_INS5_IJSH_NSA_ILi64EEEEEENS5_IJS18_SC_EEEEEEEvNS4_8identityENS4_23SM90_TMA_LOAD_MULTICASTES1C_vS1D_EENS_8epilogue10collective6detail29Sm90TmaWarpSpecializedAdapterINS1H_15DefaultEpilogueISK_SL_SL_NS1G_6thread17LinearCombinationISK_Li1EffLNS1L_9ScaleType4KindE0ELNS_15FloatRoundStyleE2ESK_EENS1_15EpilogueDefaultEEEEEvvEEEEvNT_6ParamsE --------------------------
	.section	.nv.shared._ZN7cutlass13device_kernelINS_4gemm6kernel13GemmUniversalIN4cute5tupleIJiiiiEEENS1_10collective13CollectiveMmaINS1_34MainloopSm90TmaGmmaWarpSpecializedILi2ENS5_IJNS4_1CILi2EEENSA_ILi1EEESC_EEENS1_35KernelTmaWarpSpecializedCooperativeEEENS5_IJNSA_ILi384EEENSA_ILi8EEENSA_ILi128EEEEEENS_6half_tENS5_IJlSC_lEEESK_SL_NS4_8TiledMMAINS4_8MMA_AtomIJNS4_4SM904GMMA24MMA_64x8x16_F32F16F16_SSILNSP_5MajorE0ELSR_0ELNSP_7ScaleInE1ELSS_1EEEEEENS4_6LayoutISD_NS5_IJSC_NSA_ILi0EEESW_EEEEENS5_IJNS4_10UnderscoreESZ_SZ_EEEEENS4_13SM90_TMA_LOADENS4_14ComposedLayoutINS4_7SwizzleILi3ELi4ELi3EEENS4_18smem_ptr_flag_bitsILi16EEENSV_INS5_IJSH_NSA_ILi64EEEEEENS5_IJS18_SC_EEEEEEEvNS4_8identityENS4_23SM90_TMA_LOAD_MULTICASTES1C_vS1D_EENS_8epilogue10collective6detail29Sm90TmaWarpSpecializedAdapterINS1H_15DefaultEpilogueISK_SL_SL_NS1G_6thread17LinearCombinationISK_Li1EffLNS1L_9ScaleType4KindE0ELNS_15FloatRoundStyleE2ESK_EENS1_15EpilogueDefaultEEEEEvvEEEEvNT_6ParamsE,"aw",@nobits
	.sectionflags	@""
	.align	16
	.zero		1024


//--------------------- .nv.shared.reserved.0     --------------------------
	.section	.nv.shared.reserved.0,"aw",@nobits
	.weak		__nv_reservedSMEM_offset_0_alias
	.size		__nv_reservedSMEM_offset_0_alias, 0, 0
	.other		__nv_reservedSMEM_offset_0_alias,@"STO_CUDA_RESERVED_SHARED STV_DEFAULT"
__nv_reservedSMEM_offset_0_alias:
	.zero		0


//--------------------- .nv.global                --------------------------
	.section	.nv.global,"aw",@nobits
.nv.global:
	.type		_ZN39_INTERNAL_d73ddbdb_4_k_cu_44c362cc_61704cute1_E,@object
	.size		_ZN39_INTERNAL_d73ddbdb_4_k_cu_44c362cc_61704cute1_E,(_ZN39_INTERNAL_d73ddbdb_4_k_cu_44c362cc_61704cuda3std3__45__cpo6cbeginE - _ZN39_INTERNAL_d73ddbdb_4_k_cu_44c362cc_61704cute1_E)
_ZN39_INTERNAL_d73ddbdb_4_k_cu_44c362cc_61704cute1_E:
	.zero		1
	.type		_ZN39_INTERNAL_d73ddbdb_4_k_cu_44c362cc_61704cuda3std3__45__cpo6cbeginE,@object
	.size		_ZN39_INTERNAL_d73ddbdb_4_k_cu_44c362cc_61704cuda3std3__45__cpo6cbeginE,(_ZN39_INTERNAL_d73ddbdb_4_k_cu_44c362cc_61704cuda3std3__48in_placeE - _ZN39_INTERNAL_d73ddbdb_4_k_cu_44c362cc_61704cuda3std3__45__cpo6cbeginE)
_ZN39_INTERNAL_d73ddbdb_4_k_cu_44c362cc_61704cuda3std3__45__cpo6cbeginE:
	.zero		1
	.type		_ZN39_INTERNAL_d73ddbdb_4_k_cu_44c362cc_61704cuda3std3__48in_placeE,@object
	.size		_ZN39_INTERNAL_d73ddbdb_4_k_cu_44c362cc_61704cuda3std3__48in_placeE,(_ZN39_INTERNAL_d73ddbdb_4_k_cu_44c362cc_61704cuda3std6ranges3__45__cpo9iter_moveE - _ZN39_INTERNAL_d73ddbdb_4_k_cu_44c362cc_61704cuda3std3__48in_placeE)
_ZN39_INTERNAL_d73ddbdb_4_k_cu_44c362cc_61704cuda3std3__48in_placeE:
	.zero		1
	.type		_ZN39_INTERNAL_d73ddbdb_4_k_cu_44c362cc_61704cuda3std6ranges3__45__cpo9iter_moveE,@object
	.size		_ZN39_INTERNAL_d73ddbdb_4_k_cu_44c362cc_61704cuda3std6ranges3__45__cpo9iter_moveE,(_ZN39_INTERNAL_d73ddbdb_4_k_cu_44c362cc_61704cuda3std3__45__cpo5beginE - _ZN39_INTERNAL_d73ddbdb_4_k_cu_44c362cc_61704cuda3std6ranges3__45__cpo9iter_moveE)
_ZN39_INTERNAL_d73ddbdb_4_k_cu_44c362cc_61704cuda3std6ranges3__45__cpo9iter_moveE:
	.zero		1
	.type		_ZN39_INTERNAL_d73ddbdb_4_k_cu_44c362cc_61704cuda3std3__45__cpo5beginE,@object
	.size		_ZN39_INTERNAL_d73ddbdb_4_k_cu_44c362cc_61704cuda3std3__45__cpo5beginE,(_ZN39_INTERNAL_d73ddbdb_4_k_cu_44c362cc_61704cuda3std3__441_GLOBAL__N__d73ddbdb_4_k_cu_44c362cc_61706ignoreE - _ZN39_INTERNAL_d73ddbdb_4_k_cu_44c362cc_61704cuda3std3__45__cpo5beginE)
_ZN39_INTERNAL_d73ddbdb_4_k_cu_44c362cc_61704cuda3std3__45__cpo5beginE:
	.zero		1
	.type		_ZN39_INTERNAL_d73ddbdb_4_k_cu_44c362cc_61704cuda3std3__441_GLOBAL__N__d73ddbdb_4_k_cu_44c362cc_61706ignoreE,@object
	.size		_ZN39_INTERNAL_d73ddbdb_4_k_cu_44c362cc_61704cuda3std3__441_GLOBAL__N__d73ddbdb_4_k_cu_44c362cc_61706ignoreE,(_ZN39_INTERNAL_d73ddbdb_4_k_cu_44c362cc_61704cute7productE - _ZN39_INTERNAL_d73ddbdb_4_k_cu_44c362cc_61704cuda3std3__441_GLOBAL__N__d73ddbdb_4_k_cu_44c362cc_61706ignoreE)
_ZN39_INTERNAL_d73ddbdb_4_k_cu_44c362cc_61704cuda3std3__441_GLOBAL__N__d73ddbdb_4_k_cu_44c362cc_61706ignoreE:
	.zero		1
	.type		_ZN39_INTERNAL_d73ddbdb_4_k_cu_44c362cc_61704cute7productE,@object
	.size		_ZN39_INTERNAL_d73ddbdb_4_k_cu_44c362cc_61704cute7productE,(_ZN39_INTERNAL_d73ddbdb_4_k_cu_44c362cc_61704cuda3std3__45__cpo3endE - _ZN39_INTERNAL_d73ddbdb_4_k_cu_44c362cc_61704cute7productE)
_ZN39_INTERNAL_d73ddbdb_4_k_cu_44c362cc_61704cute7productE:
	.zero		1
	.type		_ZN39_INTERNAL_d73ddbdb_4_k_cu_44c362cc_61704cuda3std3__45__cpo3endE,@object
	.size		_ZN39_INTERNAL_d73ddbdb_4_k_cu_44c362cc_61704cuda3std3__45__cpo3endE,(_ZN39_INTERNAL_d73ddbdb_4_k_cu_44c362cc_61704cuda3std3__419piecewise_constructE - _ZN39_INTERNAL_d73ddbdb_4_k_cu_44c362cc_61704cuda3std3__45__cpo3endE)
_ZN39_INTERNAL_d73ddbdb_4_k_cu_44c362cc_61704cuda3std3__45__cpo3endE:
	.zero		1
	.type		_ZN39_INTERNAL_d73ddbdb_4_k_cu_44c362cc_61704cuda3std3__419piecewise_constructE,@object
	.size		_ZN39_INTERNAL_d73ddbdb_4_k_cu_44c362cc_61704cuda3std3__419piecewise_constructE,(_ZN39_INTERNAL_d73ddbdb_4_k_cu_44c362cc_61704cuda3std3__45__cpo4cendE - _ZN39_INTERNAL_d73ddbdb_4_k_cu_44c362cc_61704cuda3std3__419piecewise_constructE)
_ZN39_INTERNAL_d73ddbdb_4_k_cu_44c362cc_61704cuda3std3__419piecewise_constructE:
	.zero		1
	.type		_ZN39_INTERNAL_d73ddbdb_4_k_cu_44c362cc_61704cuda3std3__45__cpo4cendE,@object
	.size		_ZN39_INTERNAL_d73ddbdb_4_k_cu_44c362cc_61704cuda3std3__45__cpo4cendE,(_ZN39_INTERNAL_d73ddbdb_4_k_cu_44c362cc_61704cuda3std6ranges3__45__cpo4swapE - _ZN39_INTERNAL_d73ddbdb_4_k_cu_44c362cc_61704cuda3std3__45__cpo4cendE)
_ZN39_INTERNAL_d73ddbdb_4_k_cu_44c362cc_61704cuda3std3__45__cpo4cendE:
	.zero		1
	.type		_ZN39_INTERNAL_d73ddbdb_4_k_cu_44c362cc_61704cuda3std6ranges3__45__cpo4swapE,@object
	.size		_ZN39_INTERNAL_d73ddbdb_4_k_cu_44c362cc_61704cuda3std6ranges3__45__cpo4swapE,(.L_8 - _ZN39_INTERNAL_d73ddbdb_4_k_cu_44c362cc_61704cuda3std6ranges3__45__cpo4swapE)
_ZN39_INTERNAL_d73ddbdb_4_k_cu_44c362cc_61704cuda3std6ranges3__45__cpo4swapE:
	.zero		1
.L_8:


//--------------------- .nv.constant0._ZN7cutlass13device_kernelINS_4gemm6kernel13GemmUniversalIN4cute5tupleIJiiiiEEENS1_10collective13CollectiveMmaINS1_34MainloopSm90TmaGmmaWarpSpecializedILi2ENS5_IJNS4_1CILi2EEENSA_ILi1EEESC_EEENS1_35KernelTmaWarpSpecializedCooperativeEEENS5_IJNSA_ILi384EEENSA_ILi8EEENSA_ILi128EEEEEENS_6half_tENS5_IJlSC_lEEESK_SL_NS4_8TiledMMAINS4_8MMA_AtomIJNS4_4SM904GMMA24MMA_64x8x16_F32F16F16_SSILNSP_5MajorE0ELSR_0ELNSP_7ScaleInE1ELSS_1EEEEEENS4_6LayoutISD_NS5_IJSC_NSA_ILi0EEESW_EEEEENS5_IJNS4_10UnderscoreESZ_SZ_EEEEENS4_13SM90_TMA_LOADENS4_14ComposedLayoutINS4_7SwizzleILi3ELi4ELi3EEENS4_18smem_ptr_flag_bitsILi16EEENSV_INS5_IJSH_NSA_ILi64EEEEEENS5_IJS18_SC_EEEEEEEvNS4_8identityENS4_23SM90_TMA_LOAD_MULTICASTES1C_vS1D_EENS_8epilogue10collective6detail29Sm90TmaWarpSpecializedAdapterINS1H_15DefaultEpilogueISK_SL_SL_NS1G_6thread17LinearCombinationISK_Li1EffLNS1L_9ScaleType4KindE0ELNS_15FloatRoundStyleE2ESK_EENS1_15EpilogueDefaultEEEEEvvEEEEvNT_6ParamsE --------------------------
	.section	.nv.constant0._ZN7cutlass13device_kernelINS_4gemm6kernel13GemmUniversalIN4cute5tupleIJiiiiEEENS1_10collective13CollectiveMmaINS1_34MainloopSm90TmaGmmaWarpSpecializedILi2ENS5_IJNS4_1CILi2EEENSA_ILi1EEESC_EEENS1_35KernelTmaWarpSpecializedCooperativeEEENS5_IJNSA_ILi384EEENSA_ILi8EEENSA_ILi128EEEEEENS_6half_tENS5_IJlSC_lEEESK_SL_NS4_8TiledMMAINS4_8MMA_AtomIJNS4_4SM904GMMA24MMA_64x8x16_F32F16F16_SSILNSP_5MajorE0ELSR_0ELNSP_7ScaleInE1ELSS_1EEEEEENS4_6LayoutISD_NS5_IJSC_NSA_ILi0EEESW_EEEEENS5_IJNS4_10UnderscoreESZ_SZ_EEEEENS4_13SM90_TMA_LOADENS4_14ComposedLayoutINS4_7SwizzleILi3ELi4ELi3EEENS4_18smem_ptr_flag_bitsILi16EEENSV_INS5_IJSH_NSA_ILi64EEEEEENS5_IJS18_SC_EEEEEEEvNS4_8identityENS4_23SM90_TMA_LOAD_MULTICASTES1C_vS1D_EENS_8epilogue10collective6detail29Sm90TmaWarpSpecializedAdapterINS1H_15DefaultEpilogueISK_SL_SL_NS1G_6thread17LinearCombinationISK_Li1EffLNS1L_9ScaleType4KindE0ELNS_15FloatRoundStyleE2ESK_EENS1_15EpilogueDefaultEEEEEvvEEEEvNT_6ParamsE,"a",@progbits
	.sectionflags	@""
	.align	4
.nv.constant0._ZN7cutlass13device_kernelINS_4gemm6kernel13GemmUniversalIN4cute5tupleIJiiiiEEENS1_10collective13CollectiveMmaINS1_34MainloopSm90TmaGmmaWarpSpecializedILi2ENS5_IJNS4_1CILi2EEENSA_ILi1EEESC_EEENS1_35KernelTmaWarpSpecializedCooperativeEEENS5_IJNSA_ILi384EEENSA_ILi8EEENSA_ILi128EEEEEENS_6half_tENS5_IJlSC_lEEESK_SL_NS4_8TiledMMAINS4_8MMA_AtomIJNS4_4SM904GMMA24MMA_64x8x16_F32F16F16_SSILNSP_5MajorE0ELSR_0ELNSP_7ScaleInE1ELSS_1EEEEEENS4_6LayoutISD_NS5_IJSC_NSA_ILi0EEESW_EEEEENS5_IJNS4_10UnderscoreESZ_SZ_EEEEENS4_13SM90_TMA_LOADENS4_14ComposedLayoutINS4_7SwizzleILi3ELi4ELi3EEENS4_18smem_ptr_flag_bitsILi16EEENSV_INS5_IJSH_NSA_ILi64EEEEEENS5_IJS18_SC_EEEEEEEvNS4_8identityENS4_23SM90_TMA_LOAD_MULTICASTES1C_vS1D_EENS_8epilogue10collective6detail29Sm90TmaWarpSpecializedAdapterINS1H_15DefaultEpilogueISK_SL_SL_NS1G_6thread17LinearCombinationISK_Li1EffLNS1L_9ScaleType4KindE0ELNS_15FloatRoundStyleE2ESK_EENS1_15EpilogueDefaultEEEEEvvEEEEvNT_6ParamsE:
	.zero		1664


//--------------------- SYMBOLS --------------------------

	.type		.nv.reservedSmem.offset0,@object
	.size		.nv.reservedSmem.offset0,0x4
	.type		__assertfail,@function
